def attn_fwd(
    Q,
    K,
    V,
    Out,
    Lse,
    sm_scale,
    stride_qz,
    stride_qh,
    stride_qm,
    stride_qk,
    stride_kz,
    stride_kh,
    stride_kn,
    stride_kk,
    stride_vz,
    stride_vh,
    stride_vn,
    stride_vk,
    stride_oz,
    stride_oh,
    stride_om,
    stride_ok,
    seqlen_q,
    seqlen_k,
    BLOCK_M: tl.constexpr,
    BLOCK_N: tl.constexpr,
    HEAD_DIM: tl.constexpr,
    CAUSAL: tl.constexpr,
):
    start_m = tl.program_id(0)
    off_hz = tl.program_id(1)
    q_off = off_hz * stride_qh
    k_off = off_hz * stride_kh
    v_off = off_hz * stride_vh
    offs_m = start_m * BLOCK_M + tl.arange(0, BLOCK_M)
    offs_d = tl.arange(0, HEAD_DIM)
    offs_n = tl.arange(0, BLOCK_N)
    q_ptrs = Q + q_off + offs_m[:, None] * stride_qm + offs_d[None, :] * stride_qk
    k_ptrs = K + k_off + offs_d[:, None] * stride_kk + offs_n[None, :] * stride_kn
    v_ptrs = V + v_off + offs_n[:, None] * stride_vn + offs_d[None, :] * stride_vk
    m_i = tl.full([BLOCK_M], float("-inf"), dtype=tl.float32)
    l_i = tl.zeros([BLOCK_M], dtype=tl.float32) + 1.0
    acc = tl.zeros([BLOCK_M, HEAD_DIM], dtype=tl.float32)
    q = tl.load(q_ptrs)
    acc, l_i, m_i = _attn_fwd_inner(
        acc,
        l_i,
        m_i,
        q,
        k_ptrs,
        v_ptrs,
        sm_scale,
        stride_kn,
        stride_vn,
        start_m,
        seqlen_k,
        BLOCK_M,
        BLOCK_N,
        HEAD_DIM,
        CAUSAL,
    )
    acc = acc / l_i[:, None]
    lse = m_i + tl.math.log2(l_i) / 1.4426950408889634
    o_ptrs = (
        Out
        + off_hz * stride_oh
        + offs_m[:, None] * stride_om
        + offs_d[None, :] * stride_ok
    )
    tl.store(o_ptrs, acc.to(Out.dtype.element_ty))
    tl.store(Lse + off_hz * seqlen_q + offs_m, lse)

# config = {"BLOCK_M": 64, "BLOCK_N": 64, "HEAD_DIM": 64, "arch": "sm_100", "causal": false, "dtype": "fp8e4m3", "num_stages": 2, "num_warps": 4}
# arch = sm_100


// ===== COMPILED SASS (sm_100a) =====

	.target	sm_100a

	.elftype	@"ET_EXEC"


//--------------------- .note.nv.tkinfo           --------------------------
	.section	.note.nv.tkinfo,"",@"SHT_NOTE"
	.sectionflags	@"SHF_NOTE_NV_TKINFO"
	.tkinfo
        /*0018*/ 	.word	0x00000081
        /*0030*/ 	.string	""
        /*0030*/ 	.string	"ptxas-blackwell"
        /*0030*/ 	.string	"Cuda compilation tools, release 12.9, V12.9.86"
        /*0030*/ 	.string	"Build cuda_12.9.r12.9/compiler.36037853_0"
        /*0030*/ 	.string	"-v  -suppress-debug-info  -lineinfo  -arch sm_100a "



//--------------------- .note.nv.cuver            --------------------------
	.section	.note.nv.cuver,"",@"SHT_NOTE"
	.sectionflags	@"SHF_NOTE_NV_CUVER"
        /*0018*/ 	.short	0x0001
        /*001a*/ 	.short	0x0064
        /*001c*/ 	.short	0x0001
        /*001e*/ 	.short	0x0000
        /*0020*/ 	.short	0x0001
        /*0022*/ 	.short	0x0000


//--------------------- .nv.info                  --------------------------
	.section	.nv.info,"",@"SHT_CUDA_INFO"
	.align	4


	//----- nvinfo : EIATTR_REGCOUNT
	.align		4
        /*0000*/ 	.byte	0x04, 0x2f
        /*0002*/ 	.short	(.L_5 - .L_4)
	.align		4
.L_4:
        /*0004*/ 	.word	index@(attn_fwd)
        /*0008*/ 	.word	0x000000fe


	//----- nvinfo : EIATTR_FRAME_SIZE
	.align		4
.L_5:
        /*000c*/ 	.byte	0x04, 0x11
        /*000e*/ 	.short	(.L_7 - .L_6)
	.align		4
.L_6:
        /*0010*/ 	.word	index@($__internal_2_$__cuda_sm10x_tcgen05_guardrail_trap_unallocated_columns_being_dealloced)
        /*0014*/ 	.word	0x00000000


	//----- nvinfo : EIATTR_FRAME_SIZE
	.align		4
.L_7:
        /*0018*/ 	.byte	0x04, 0x11
        /*001a*/ 	.short	(.L_9 - .L_8)
	.align		4
.L_8:
        /*001c*/ 	.word	index@($__internal_1_$__cuda_sm10x_tcgen05_guardrail_trap_phase_invalid_during_alloc)
        /*0020*/ 	.word	0x00000000


	//----- nvinfo : EIATTR_FRAME_SIZE
	.align		4
.L_9:
        /*0024*/ 	.byte	0x04, 0x11
        /*0026*/ 	.short	(.L_11 - .L_10)
	.align		4
.L_10:
        /*0028*/ 	.word	index@($__internal_0_$__cuda_sm10x_tcgen05_guardrail_trap_col_being_dealloced_not_returned_by_alloc)
        /*002c*/ 	.word	0x00000000


	//----- nvinfo : EIATTR_FRAME_SIZE
	.align		4
.L_11:
        /*0030*/ 	.byte	0x04, 0x11
        /*0032*/ 	.short	(.L_13 - .L_12)
	.align		4
.L_12:
        /*0034*/ 	.word	index@(attn_fwd)
        /*0038*/ 	.word	0x00000000


	//----- nvinfo : EIATTR_MIN_STACK_SIZE
	.align		4
.L_13:
        /*003c*/ 	.byte	0x04, 0x12
        /*003e*/ 	.short	(.L_15 - .L_14)
	.align		4
.L_14:
        /*0040*/ 	.word	index@(attn_fwd)
        /*0044*/ 	.word	0x00000000
.L_15:


//--------------------- .nv.info.attn_fwd         --------------------------
	.section	.nv.info.attn_fwd,"",@"SHT_CUDA_INFO"
	.sectionflags	@""
	.align	4


	//----- nvinfo : EIATTR_CUDA_API_VERSION
	.align		4
        /*0000*/ 	.byte	0x04, 0x37
        /*0002*/ 	.short	(.L_17 - .L_16)
.L_16:
        /*0004*/ 	.word	0x00000081


	//----- nvinfo : EIATTR_KPARAM_INFO
	.align		4
.L_17:
        /*0008*/ 	.byte	0x04, 0x17
        /*000a*/ 	.short	(.L_19 - .L_18)
.L_18:
        /*000c*/ 	.word	0x00000000
        /*0010*/ 	.short	0x0019
        /*0012*/ 	.short	0x0080
        /*0014*/ 	.byte	0x00, 0xf4, 0x21, 0x00


	//----- nvinfo : EIATTR_KPARAM_INFO
	.align		4
.L_19:
        /*0018*/ 	.byte	0x04, 0x17
        /*001a*/ 	.short	(.L_21 - .L_20)
.L_20:
        /*001c*/ 	.word	0x00000000
        /*0020*/ 	.short	0x0018
        /*0022*/ 	.short	0x0078
        /*0024*/ 	.byte	0x00, 0xf4, 0x21, 0x00


	//----- nvinfo : EIATTR_KPARAM_INFO
	.align		4
.L_21:
        /*0028*/ 	.byte	0x04, 0x17
        /*002a*/ 	.short	(.L_23 - .L_22)
.L_22:
        /*002c*/ 	.word	0x00000000
        /*0030*/ 	.short	0x0017
        /*0032*/ 	.short	0x0070
        /*0034*/ 	.byte	0x00, 0xf0, 0x11, 0x00


	//----- nvinfo : EIATTR_KPARAM_INFO
	.align		4
.L_23:
        /*0038*/ 	.byte	0x04, 0x17
        /*003a*/ 	.short	(.L_25 - .L_24)
.L_24:
        /*003c*/ 	.word	0x00000000
        /*0040*/ 	.short	0x0016
        /*0042*/ 	.short	0x006c
        /*0044*/ 	.byte	0x00, 0xf0, 0x11, 0x00


	//----- nvinfo : EIATTR_KPARAM_INFO
	.align		4
.L_25:
        /*0048*/ 	.byte	0x04, 0x17
        /*004a*/ 	.short	(.L_27 - .L_26)
.L_26:
        /*004c*/ 	.word	0x00000000
        /*0050*/ 	.short	0x0015
        /*0052*/ 	.short	0x0068
        /*0054*/ 	.byte	0x00, 0xf0, 0x11, 0x00


	//----- nvinfo : EIATTR_KPARAM_INFO
	.align		4
.L_27:
        /*0058*/ 	.byte	0x04, 0x17
        /*005a*/ 	.short	(.L_29 - .L_28)
.L_28:
        /*005c*/ 	.word	0x00000000
        /*0060*/ 	.short	0x0014
        /*0062*/ 	.short	0x0064
        /*0064*/ 	.byte	0x00, 0xf0, 0x11, 0x00


	//----- nvinfo : EIATTR_KPARAM_INFO
	.align		4
.L_29:
        /*0068*/ 	.byte	0x04, 0x17
        /*006a*/ 	.short	(.L_31 - .L_30)
.L_30:
        /*006c*/ 	.word	0x00000000
        /*0070*/ 	.short	0x0013
        /*0072*/ 	.short	0x0060
        /*0074*/ 	.byte	0x00, 0xf0, 0x11, 0x00


	//----- nvinfo : EIATTR_KPARAM_INFO
	.align		4
.L_31:
        /*0078*/ 	.byte	0x04, 0x17
        /*007a*/ 	.short	(.L_33 - .L_32)
.L_32:
        /*007c*/ 	.word	0x00000000
        /*0080*/ 	.short	0x0012
        /*0082*/ 	.short	0x005c
        /*0084*/ 	.byte	0x00, 0xf0, 0x11, 0x00


	//----- nvinfo : EIATTR_KPARAM_INFO
	.align		4
.L_33:
        /*0088*/ 	.byte	0x04, 0x17
        /*008a*/ 	.short	(.L_35 - .L_34)
.L_34:
        /*008c*/ 	.word	0x00000000
        /*0090*/ 	.short	0x0011
        /*0092*/ 	.short	0x0058
        /*0094*/ 	.byte	0x00, 0xf0, 0x11, 0x00


	//----- nvinfo : EIATTR_KPARAM_INFO
	.align		4
.L_35:
        /*0098*/ 	.byte	0x04, 0x17
        /*009a*/ 	.short	(.L_37 - .L_36)
.L_36:
        /*009c*/ 	.word	0x00000000
        /*00a0*/ 	.short	0x0010
        /*00a2*/ 	.short	0x0054
        /*00a4*/ 	.byte	0x00, 0xf0, 0x11, 0x00


	//----- nvinfo : EIATTR_KPARAM_INFO
	.align		4
.L_37:
        /*00a8*/ 	.byte	0x04, 0x17
        /*00aa*/ 	.short	(.L_39 - .L_38)
.L_38:
        /*00ac*/ 	.word	0x00000000
        /*00b0*/ 	.short	0x000f
        /*00b2*/ 	.short	0x0050
        /*00b4*/ 	.byte	0x00, 0xf0, 0x11, 0x00


	//----- nvinfo : EIATTR_KPARAM_INFO
	.align		4
.L_39:
        /*00b8*/ 	.byte	0x04, 0x17
        /*00ba*/ 	.short	(.L_41 - .L_40)
.L_40:
        /*00bc*/ 	.word	0x00000000
        /*00c0*/ 	.short	0x000e
        /*00c2*/ 	.short	0x004c
        /*00c4*/ 	.byte	0x00, 0xf0, 0x11, 0x00


	//----- nvinfo : EIATTR_KPARAM_INFO
	.align		4
.L_41:
        /*00c8*/ 	.byte	0x04, 0x17
        /*00ca*/ 	.short	(.L_43 - .L_42)
.L_42:
        /*00cc*/ 	.word	0x00000000
        /*00d0*/ 	.short	0x000d
        /*00d2*/ 	.short	0x0048
        /*00d4*/ 	.byte	0x00, 0xf0, 0x11, 0x00


	//----- nvinfo : EIATTR_KPARAM_INFO
	.align		4
.L_43:
        /*00d8*/ 	.byte	0x04, 0x17
        /*00da*/ 	.short	(.L_45 - .L_44)
.L_44:
        /*00dc*/ 	.word	0x00000000
        /*00e0*/ 	.short	0x000c
        /*00e2*/ 	.short	0x0044
        /*00e4*/ 	.byte	0x00, 0xf0, 0x11, 0x00


	//----- nvinfo : EIATTR_KPARAM_INFO
	.align		4
.L_45:
        /*00e8*/ 	.byte	0x04, 0x17
        /*00ea*/ 	.short	(.L_47 - .L_46)
.L_46:
        /*00ec*/ 	.word	0x00000000
        /*00f0*/ 	.short	0x000b
        /*00f2*/ 	.short	0x0040
        /*00f4*/ 	.byte	0x00, 0xf0, 0x11, 0x00


	//----- nvinfo : EIATTR_KPARAM_INFO
	.align		4
.L_47:
        /*00f8*/ 	.byte	0x04, 0x17
        /*00fa*/ 	.short	(.L_49 - .L_48)
.L_48:
        /*00fc*/ 	.word	0x00000000
        /*0100*/ 	.short	0x000a
        /*0102*/ 	.short	0x003c
        /*0104*/ 	.byte	0x00, 0xf0, 0x11, 0x00


	//----- nvinfo : EIATTR_KPARAM_INFO
	.align		4
.L_49:
        /*0108*/ 	.byte	0x04, 0x17
        /*010a*/ 	.short	(.L_51 - .L_50)
.L_50:
        /*010c*/ 	.word	0x00000000
        /*0110*/ 	.short	0x0009
        /*0112*/ 	.short	0x0038
        /*0114*/ 	.byte	0x00, 0xf0, 0x11, 0x00


	//----- nvinfo : EIATTR_KPARAM_INFO
	.align		4
.L_51:
        /*0118*/ 	.byte	0x04, 0x17
        /*011a*/ 	.short	(.L_53 - .L_52)
.L_52:
        /*011c*/ 	.word	0x00000000
        /*0120*/ 	.short	0x0008
        /*0122*/ 	.short	0x0034
        /*0124*/ 	.byte	0x00, 0xf0, 0x11, 0x00


	//----- nvinfo : EIATTR_KPARAM_INFO
	.align		4
.L_53:
        /*0128*/ 	.byte	0x04, 0x17
        /*012a*/ 	.short	(.L_55 - .L_54)
.L_54:
        /*012c*/ 	.word	0x00000000
        /*0130*/ 	.short	0x0007
        /*0132*/ 	.short	0x0030
        /*0134*/ 	.byte	0x00, 0xf0, 0x11, 0x00


	//----- nvinfo : EIATTR_KPARAM_INFO
	.align		4
.L_55:
        /*0138*/ 	.byte	0x04, 0x17
        /*013a*/ 	.short	(.L_57 - .L_56)
.L_56:
        /*013c*/ 	.word	0x00000000
        /*0140*/ 	.short	0x0006
        /*0142*/ 	.short	0x002c
        /*0144*/ 	.byte	0x00, 0xf0, 0x11, 0x00


	//----- nvinfo : EIATTR_KPARAM_INFO
	.align		4
.L_57:
        /*0148*/ 	.byte	0x04, 0x17
        /*014a*/ 	.short	(.L_59 - .L_58)
.L_58:
        /*014c*/ 	.word	0x00000000
        /*0150*/ 	.short	0x0005
        /*0152*/ 	.short	0x0028
        /*0154*/ 	.byte	0x00, 0xf0, 0x11, 0x00


	//----- nvinfo : EIATTR_KPARAM_INFO
	.align		4
.L_59:
        /*0158*/ 	.byte	0x04, 0x17
        /*015a*/ 	.short	(.L_61 - .L_60)
.L_60:
        /*015c*/ 	.word	0x00000000
        /*0160*/ 	.short	0x0004
        /*0162*/ 	.short	0x0020
        /*0164*/ 	.byte	0x00, 0xf4, 0x21, 0x00


	//----- nvinfo : EIATTR_KPARAM_INFO
	.align		4
.L_61:
        /*0168*/ 	.byte	0x04, 0x17
        /*016a*/ 	.short	(.L_63 - .L_62)
.L_62:
        /*016c*/ 	.word	0x00000000
        /*0170*/ 	.short	0x0003
        /*0172*/ 	.short	0x0018
        /*0174*/ 	.byte	0x00, 0xf4, 0x21, 0x00


	//----- nvinfo : EIATTR_KPARAM_INFO
	.align		4
.L_63:
        /*0178*/ 	.byte	0x04, 0x17
        /*017a*/ 	.short	(.L_65 - .L_64)
.L_64:
        /*017c*/ 	.word	0x00000000
        /*0180*/ 	.short	0x0002
        /*0182*/ 	.short	0x0010
        /*0184*/ 	.byte	0x00, 0xf4, 0x21, 0x00


	//----- nvinfo : EIATTR_KPARAM_INFO
	.align		4
.L_65:
        /*0188*/ 	.byte	0x04, 0x17
        /*018a*/ 	.short	(.L_67 - .L_66)
.L_66:
        /*018c*/ 	.word	0x00000000
        /*0190*/ 	.short	0x0001
        /*0192*/ 	.short	0x0008
        /*0194*/ 	.byte	0x00, 0xf4, 0x21, 0x00


	//----- nvinfo : EIATTR_KPARAM_INFO
	.align		4
.L_67:
        /*0198*/ 	.byte	0x04, 0x17
        /*019a*/ 	.short	(.L_69 - .L_68)
.L_68:
        /*019c*/ 	.word	0x00000000
        /*01a0*/ 	.short	0x0000
        /*01a2*/ 	.short	0x0000
        /*01a4*/ 	.byte	0x00, 0xf4, 0x21, 0x00


	//----- nvinfo : EIATTR_AT_ENTRY_FRAGMENTS
	.align		4
.L_69:
        /*01a8*/ 	.byte	0x04, 0x4f
        /*01aa*/ 	.short	(.L_71 - .L_70)


	//   ....[0]....
.L_70:
        /*01ac*/ 	.word	0x00000004


	//----- nvinfo : EIATTR_RESERVED_SMEM_USED
	.align		4
.L_71:
        /*01b0*/ 	.byte	0x01, 0x41
	.zero		2


	//----- nvinfo : EIATTR_SPARSE_MMA_MASK
	.align		4
        /*01b4*/ 	.byte	0x03, 0x50
        /*01b6*/ 	.short	0x0000


	//----- nvinfo : EIATTR_TCGEN05_1CTA_USED
	.align		4
        /*01b8*/ 	.byte	0x01, 0x51
	.zero		2


	//----- nvinfo : EIATTR_MAXREG_COUNT
	.align		4
        /*01bc*/ 	.byte	0x03, 0x1b
        /*01be*/ 	.short	0x00ff


	//----- nvinfo : EIATTR_NUM_BARRIERS
	.align		4
        /*01c0*/ 	.byte	0x02, 0x4c
        /*01c2*/ 	.byte	0x01
	.zero		1


	//----- nvinfo : EIATTR_INT_WARP_WIDE_INSTR_OFFSETS
	.align		4
        /*01c4*/ 	.byte	0x04, 0x31
        /*01c6*/ 	.short	(.L_73 - .L_72)


	//   ....[0]....
.L_72:
        /*01c8*/ 	.word	0x00001000


	//   ....[1]....
        /*01cc*/ 	.word	0x00001010


	//   ....[2]....
        /*01d0*/ 	.word	0x00001bd0


	//   ....[3]....
        /*01d4*/ 	.word	0x00001c70


	//   ....[4]....
        /*01d8*/ 	.word	0x00004780


	//   ....[5]....
        /*01dc*/ 	.word	0x000081d0


	//   ....[6]....
        /*01e0*/ 	.word	0x00008220


	//----- nvinfo : EIATTR_COOP_GROUP_MASK_REGIDS
	.align		4
.L_73:
        /*01e4*/ 	.byte	0x04, 0x29
        /*01e6*/ 	.short	(.L_75 - .L_74)


	//   ....[0]....
.L_74:
        /*01e8*/ 	.word	0xffffffff


	//   ....[1]....
        /*01ec*/ 	.word	0xffffffff


	//   ....[2]....
        /*01f0*/ 	.word	0xffffffff


	//   ....[3]....
        /*01f4*/ 	.word	0xffffffff


	//   ....[4]....
        /*01f8*/ 	.word	0xffffffff


	//   ....[5]....
        /*01fc*/ 	.word	0xffffffff


	//   ....[6]....
        /*0200*/ 	.word	0xffffffff


	//   ....[7]....
        /*0204*/ 	.word	0xffffffff


	//----- nvinfo : EIATTR_COOP_GROUP_INSTR_OFFSETS
	.align		4
.L_75:
        /*0208*/ 	.byte	0x04, 0x28
        /*020a*/ 	.short	(.L_77 - .L_76)


	//   ....[0]....
.L_76:
        /*020c*/ 	.word	0x00000050


	//   ....[1]....
        /*0210*/ 	.word	0x00000310


	//   ....[2]....
        /*0214*/ 	.word	0x00002e50


	//   ....[3]....
        /*0218*/ 	.word	0x00003a80


	//   ....[4]....
        /*021c*/ 	.word	0x00004e60


	//   ....[5]....
        /*0220*/ 	.word	0x000056c0


	//   ....[6]....
        /*0224*/ 	.word	0x00008060


	//   ....[7]....
        /*0228*/ 	.word	0x000082d0


	//----- nvinfo : EIATTR_VRC_CTA_INIT_COUNT
	.align		4
.L_77:
        /*022c*/ 	.byte	0x02, 0x4a
        /*022e*/ 	.byte	0x80
	.zero		1


	//----- nvinfo : EIATTR_MBARRIER_INSTR_OFFSETS
	.align		4
        /*0230*/ 	.byte	0x04, 0x39
        /*0232*/ 	.short	(.L_79 - .L_78)


	//   ....[0]....
.L_78:
        /*0234*/ 	.word	0x000014a0
        /*0238*/ 	.word	0x000000ff
        /*023c*/ 	.word	0x00000000
        /*0240*/ 	.short	0x0100
        /*0242*/ 	.byte	0x0b
	.zero		1


	//   ....[1]....
        /*0244*/ 	.word	0x00001c00
        /*0248*/ 	.word	0x000000ff
        /*024c*/ 	.word	0x00005008
        /*0250*/ 	.short	0x0100
        /*0252*/ 	.byte	0x0f
	.zero		1


	//   ....[2]....
        /*0254*/ 	.word	0x00001f20
        /*0258*/ 	.word	0x000000ff
        /*025c*/ 	.word	0x00003000
        /*0260*/ 	.short	0x0100
        /*0262*/ 	.byte	0x0f
	.zero		1


	//   ....[3]....
        /*0264*/ 	.word	0x00002100
        /*0268*/ 	.word	0x000000ff
        /*026c*/ 	.word	0x00003000
        /*0270*/ 	.short	0x010a
        /*0272*/ 	.byte	0x0f
	.zero		1


	//   ....[4]....
        /*0274*/ 	.word	0x000022b0
        /*0278*/ 	.word	0x000000ff
        /*027c*/ 	.word	0x00003000
        /*0280*/ 	.short	0x0108
        /*0282*/ 	.byte	0x0f
	.zero		1


	//   ....[5]....
        /*0284*/ 	.word	0x000049c0
        /*0288*/ 	.word	0x000000ff
        /*028c*/ 	.word	0x00005010
        /*0290*/ 	.short	0x0100
        /*0292*/ 	.byte	0x0f
	.zero		1


	//   ....[6]....
        /*0294*/ 	.word	0x00004ae0
        /*0298*/ 	.word	0x000000ff
        /*029c*/ 	.word	0x00005010
        /*02a0*/ 	.short	0x010a
        /*02a2*/ 	.byte	0x0f
	.zero		1


	//   ....[7]....
        /*02a4*/ 	.word	0x00004b40
        /*02a8*/ 	.word	0x000000ff
        /*02ac*/ 	.word	0x00005010
        /*02b0*/ 	.short	0x0108
        /*02b2*/ 	.byte	0x0f
	.zero		1


	//   ....[8]....
        /*02b4*/ 	.word	0x00005430
        /*02b8*/ 	.word	0x000000ff
        /*02bc*/ 	.word	0x00000000
        /*02c0*/ 	.short	0x010a
        /*02c2*/ 	.byte	0x0b
	.zero		1


	//   ....[9]....
        /*02c4*/ 	.word	0x00006520
        /*02c8*/ 	.word	0x000000ff
        /*02cc*/ 	.word	0x00000000
        /*02d0*/ 	.short	0x010a
        /*02d2*/ 	.byte	0x0b
	.zero		1


	//   ....[10]....
        /*02d4*/ 	.word	0x000066c0
        /*02d8*/ 	.word	0x000000ff
        /*02dc*/ 	.word	0x00005000
        /*02e0*/ 	.short	0x0108
        /*02e2*/ 	.byte	0x0f
	.zero		1


	//   ....[11]....
        /*02e4*/ 	.word	0x000067a0
        /*02e8*/ 	.word	0x000000ff
        /*02ec*/ 	.word	0x00005008
        /*02f0*/ 	.short	0x0108
        /*02f2*/ 	.byte	0x0f
	.zero		1


	//   ....[12]....
        /*02f4*/ 	.word	0x000082f0
        /*02f8*/ 	.word	0x000000ff
        /*02fc*/ 	.word	0x00003000
        /*0300*/ 	.short	0x010a
        /*0302*/ 	.byte	0x0f
	.zero		1


	//   ....[13]....
        /*0304*/ 	.word	0x00008320
        /*0308*/ 	.word	0x000000ff
        /*030c*/ 	.word	0x00005010
        /*0310*/ 	.short	0x010a
        /*0312*/ 	.byte	0x0f
	.zero		1


	//   ....[14]....
        /*0314*/ 	.word	0x00008350
        /*0318*/ 	.word	0x000000ff
        /*031c*/ 	.word	0x00000000
        /*0320*/ 	.short	0x010a
        /*0322*/ 	.byte	0x0b
	.zero		1


	//   ....[15]....
        /*0324*/ 	.word	0x00008380
        /*0328*/ 	.word	0x000000ff
        /*032c*/ 	.word	0x00000000
        /*0330*/ 	.short	0x010a
        /*0332*/ 	.byte	0x0b
	.zero		1


	//----- nvinfo : EIATTR_NUM_MBARRIERS
	.align		4
.L_79:
        /*0334*/ 	.byte	0x03, 0x38
        /*0336*/ 	.short	0xffff


	//----- nvinfo : EIATTR_EXIT_INSTR_OFFSETS
	.align		4
        /*0338*/ 	.byte	0x04, 0x1c
        /*033a*/ 	.short	(.L_81 - .L_80)


	//   ....[0]....
.L_80:
        /*033c*/ 	.word	0x000082e0


	//----- nvinfo : EIATTR_REQNTID
	.align		4
.L_81:
        /*0340*/ 	.byte	0x04, 0x10
        /*0342*/ 	.short	(.L_83 - .L_82)
.L_82:
        /*0344*/ 	.word	0x00000080
        /*0348*/ 	.word	0x00000001
        /*034c*/ 	.word	0x00000001


	//----- nvinfo : EIATTR_CRS_STACK_SIZE
	.align		4
.L_83:
        /*0350*/ 	.byte	0x04, 0x1e
        /*0352*/ 	.short	(.L_85 - .L_84)
.L_84:
        /*0354*/ 	.word	0x00000000


	//----- nvinfo : EIATTR_CBANK_PARAM_SIZE
	.align		4
.L_85:
        /*0358*/ 	.byte	0x03, 0x19
        /*035a*/ 	.short	0x0088


	//----- nvinfo : EIATTR_PARAM_CBANK
	.align		4
        /*035c*/ 	.byte	0x04, 0x0a
        /*035e*/ 	.short	(.L_87 - .L_86)
	.align		4
.L_86:
        /*0360*/ 	.word	index@(.nv.constant0.attn_fwd)
        /*0364*/ 	.short	0x0380
        /*0366*/ 	.short	0x0088


	//----- nvinfo : EIATTR_SW_WAR
	.align		4
.L_87:
        /*0368*/ 	.byte	0x04, 0x36
        /*036a*/ 	.short	(.L_89 - .L_88)
.L_88:
        /*036c*/ 	.word	0x00000008
.L_89:


//--------------------- .nv.compat                --------------------------
	.section	.nv.compat,"",@"SHT_CUDA_COMPAT_INFO"
	.align	4
        /*0000*/ 	.byte	0x02, 0x02, 0x02, 0x00, 0x02, 0x05, 0x05, 0x00, 0x02, 0x03, 0x00, 0x00, 0x02, 0x06, 0x01, 0x00


//--------------------- .nv.callgraph             --------------------------
	.section	.nv.callgraph,"",@"SHT_CUDA_CALLGRAPH"
	.align	4
	.sectionentsize	8
	.align		4
        /*0000*/ 	.word	0x00000000
	.align		4
        /*0004*/ 	.word	0xffffffff
	.align		4
        /*0008*/ 	.word	0x00000000
	.align		4
        /*000c*/ 	.word	0xfffffffe
	.align		4
        /*0010*/ 	.word	0x00000000
	.align		4
        /*0014*/ 	.word	0xfffffffd
	.align		4
        /*0018*/ 	.word	0x00000000
	.align		4
        /*001c*/ 	.word	0xfffffffc


//--------------------- .nv.constant4             --------------------------
	.section	.nv.constant4,"a",@progbits
	.align	8
	.align		8
.nv.constant4:
        /*0000*/ 	.dword	_$_str


//--------------------- .text.attn_fwd            --------------------------
	.section	.text.attn_fwd,"ax",@progbits
	.align	128
        .global         attn_fwd
        .type           attn_fwd,@function
        .size           attn_fwd,(.L_x_27 - attn_fwd)
        .other          attn_fwd,@"STO_CUDA_ENTRY STV_DEFAULT"
attn_fwd:
.text.attn_fwd:
[----:B------:R-:W0:Y:S01]  /*0000*/  LDC R1, c[0x0][0x37c] ;  /* 0x0000df00ff017b82 */ /* 0x000e220000000800 */
[----:B------:R-:W1:Y:S02]  /*0010*/  S2R R37, SR_TID.X ;  /* 0x0000000000257919 */ /* 0x000e640000002100 */
[----:B-1----:R-:W-:-:S13]  /*0020*/  ISETP.GE.U32.AND P0, PT, R37, 0x20, PT ;  /* 0x000000202500780c */ /* 0x002fda0003f06070 */
[----:B------:R-:W-:Y:S05]  /*0030*/  @P0 BRA `(.L_x_0) ;  /* 0x0000000000b80947 */ /* 0x000fea0003800000 */
[----:B------:R-:W1:Y:S01]  /*0040*/  S2UR UR6, SR_CgaCtaId ;  /* 0x00000000000679c3 */ /* 0x000e620000008800 */
[----:B------:R-:W-:Y:S01]  /*0050*/  NOP ;  /* 0x0000000000007918 */ /* 0x000fe20000000000 */
[----:B------:R-:W-:Y:S02]  /*0060*/  UMOV UR4, 0x40 ;  /* 0x0000004000047882 */ /* 0x000fe40000000000 */
[----:B-1----:R-:W-:-:S09]  /*0070*/  ULEA UR4, UR6, UR4, 0x18 ;  /* 0x0000000406047291 */ /* 0x002fd2000f8ec0ff */
[----:B------:R-:W1:Y:S01]  /*0080*/  LDS.U8 R0, [UR4] ;  /* 0x00000004ff007984 */ /* 0x000e620008000000 */
[----:B------:R-:W-:Y:S02]  /*0090*/  UMOV UR4, 0x400 ;  /* 0x0000040000047882 */ /* 0x000fe40000000000 */
[----:B------:R-:W-:Y:S01]  /*00a0*/  ULEA UR4, UR6, UR4, 0x18 ;  /* 0x0000000406047291 */ /* 0x000fe2000f8ec0ff */
[----:B-1----:R-:W-:-:S13]  /*00b0*/  ISETP.NE.AND P1, PT, R0, RZ, PT ;  /* 0x000000ff0000720c */ /* 0x002fda0003f25270 */
[----:B------:R-:W-:Y:S05]  /*00c0*/  @P1 BRA `(.L_x_1) ;  /* 0x00000000007c1947 */ /* 0x000fea0003800000 */
[----:B------:R-:W-:-:S13]  /*00d0*/  ELECT P1, URZ, PT ;  /* 0x0000000000ff782f */ /* 0x000fda0003820000 */
[----:B------:R-:W-:Y:S05]  /*00e0*/  @!P1 BRA `(.L_x_2) ;  /* 0x0000000000849947 */ /* 0x000fea0003800000 */
[----:B------:R-:W-:Y:S01]  /*00f0*/  UMOV UR5, 0x2 ;  /* 0x0000000200057882 */ /* 0x000fe20000000000 */
[----:B------:R-:W-:Y:S02]  /*0100*/  IMAD.MOV.U32 R4, RZ, RZ, 0x1 ;  /* 0x00000001ff047424 */ /* 0x000fe400078e00ff */
[----:B------:R-:W-:Y:S02]  /*0110*/  IMAD.MOV.U32 R5, RZ, RZ, 0x3 ;  /* 0x00000003ff057424 */ /* 0x000fe400078e00ff */
[----:B------:R-:W-:Y:S04]  /*0120*/  DEPBAR.LE SB1, 0x36 ;  /* 0x00009d800000791a */ /* 0x000fe80000000000 */
[----:B------:R-:W1:Y:S02]  /*0130*/  UTCATOMSWS.FIND_AND_SET.ALIGN UP0, UR5, UR5 ;  /* 0x00000005000575e3 */ /* 0x000e640008000800 */
[----:B-1----:R-:W-:-:S04]  /*0140*/  PLOP3.LUT P1, PT, PT, PT, UP0, 0x80, 0x8 ;  /* 0x000000000008781c */ /* 0x002fc80003f2f008 */
[----:B------:R-:W-:-:S04]  /*0150*/  SEL R0, RZ, 0xffffffff, !P1 ;  /* 0xffffffffff007807 */ /* 0x000fc80004800000 */
[----:B------:R-:W-:Y:S01]  /*0160*/  ISETP.NE.AND P1, PT, R0, RZ, PT ;  /* 0x000000ff0000720c */ /* 0x000fe20003f25270 */
[----:B------:R-:W-:-:S12]  /*0170*/  IMAD.U32 R0, RZ, RZ, UR5 ;  /* 0x00000005ff007e24 */ /* 0x000fd8000f8e00ff */
[----:B------:R-:W-:Y:S05]  /*0180*/  @P1 BRA `(.L_x_3) ;  /* 0x0000000000241947 */ /* 0x000fea0003800000 */
.L_x_4:
[----:B------:R-:W-:Y:S05]  /*0190*/  NANOSLEEP 0x64 ;  /* 0x000000640000795d */ /* 0x000fea0003800000 */
[----:B------:R-:W-:-:S05]  /*01a0*/  UMOV UR5, 0x2 ;  /* 0x0000000200057882 */ /* 0x000fca0000000000 */
[----:B------:R-:W-:Y:S04]  /*01b0*/  DEPBAR.LE SB1, 0x36 ;  /* 0x00009d800000791a */ /* 0x000fe80000000000 */
[----:B------:R-:W1:Y:S02]  /*01c0*/  UTCATOMSWS.FIND_AND_SET.ALIGN UP0, UR5, UR5 ;  /* 0x00000005000575e3 */ /* 0x000e640008000800 */
[----:B-1----:R-:W-:-:S04]  /*01d0*/  PLOP3.LUT P1, PT, PT, PT, UP0, 0x80, 0x8 ;  /* 0x000000000008781c */ /* 0x002fc80003f2f008 */
[----:B------:R-:W-:-:S04]  /*01e0*/  SEL R0, RZ, 0xffffffff, !P1 ;  /* 0xffffffffff007807 */ /* 0x000fc80004800000 */
[----:B------:R-:W-:Y:S01]  /*01f0*/  ISETP.NE.AND P1, PT, R0, RZ, PT ;  /* 0x000000ff0000720c */ /* 0x000fe20003f25270 */
[----:B------:R-:W-:-:S12]  /*0200*/  IMAD.U32 R0, RZ, RZ, UR5 ;  /* 0x00000005ff007e24 */ /* 0x000fd8000f8e00ff */
[----:B------:R-:W-:Y:S05]  /*0210*/  @!P1 BRA `(.L_x_4) ;  /* 0xfffffffc00dc9947 */ /* 0x000fea000383ffff */
.L_x_3:
[C---:B------:R-:W-:Y:S01]  /*0220*/  VIADD R3, R0.reuse, 0x10 ;  /* 0x0000001000037836 */ /* 0x040fe20000000000 */
[----:B------:R-:W-:Y:S01]  /*0230*/  UMOV UR5, 0x50 ;  /* 0x0000005000057882 */ /* 0x000fe20000000000 */
[----:B------:R-:W-:Y:S01]  /*0240*/  SHF.L.U32 R2, R5, R0, RZ ;  /* 0x0000000005027219 */ /* 0x000fe200000006ff */
[----:B------:R-:W-:Y:S01]  /*0250*/  ULEA UR5, UR6, UR5, 0x18 ;  /* 0x0000000506057291 */ /* 0x000fe2000f8ec0ff */
[----:B------:R-:W-:Y:S01]  /*0260*/  IMAD.SHL.U32 R0, R0, 0x20, RZ ;  /* 0x0000002000007824 */ /* 0x000fe200078e00ff */
[----:B------:R-:W-:-:S04]  /*0270*/  SHF.L.U32 R3, R4, R3, RZ ;  /* 0x0000000304037219 */ /* 0x000fc800000006ff */
[----:B------:R-:W-:-:S05]  /*0280*/  LOP3.LUT R2, R3, R2, RZ, 0xfc, !PT ;  /* 0x0000000203027212 */ /* 0x000fca00078efcff */
[----:B------:R1:W-:Y:S04]  /*0290*/  ATOMS.OR RZ, [UR5], R2 ;  /* 0x00000002ffff798c */ /* 0x0003e8000b000005 */
[----:B------:R1:W-:Y:S01]  /*02a0*/  STS [UR4], R0 ;  /* 0x00000000ff007988 */ /* 0x0003e20008000804 */
[----:B------:R-:W-:Y:S05]  /*02b0*/  BRA `(.L_x_2) ;  /* 0x0000000000107947 */ /* 0x000fea0003800000 */
.L_x_1:
[----:B------:R-:W-:Y:S01]  /*02c0*/  IMAD.MOV.U32 R0, RZ, RZ, -0x1 ;  /* 0xffffffffff007424 */ /* 0x000fe200078e00ff */
[----:B------:R-:W-:-:S04]  /*02d0*/  MOV R2, 0x300 ;  /* 0x0000030000027802 */ /* 0x000fc80000000f00 */
[----:B------:R1:W-:Y:S03]  /*02e0*/  STS [UR4], R0 ;  /* 0x00000000ff007988 */ /* 0x0003e60008000804 */
[----:B01----:R-:W-:Y:S05]  /*02f0*/  CALL.REL.NOINC `($__internal_1_$__cuda_sm10x_tcgen05_guardrail_trap_phase_invalid_during_alloc) ;  /* 0x0000008000387944 */ /* 0x003fea0003c00000 */
.L_x_2:
[----:B------:R-:W-:Y:S05]  /*0300*/  WARPSYNC.ALL ;  /* 0x0000000000007948 */ /* 0x000fea0003800000 */
[----:B------:R-:W-:Y:S01]  /*0310*/  NOP ;  /* 0x0000000000007918 */ /* 0x000fe20000000000 */
.L_x_0:
[----:B------:R-:W2:Y:S01]  /*0320*/  S2R R3, SR_CTAID.X ;  /* 0x0000000000037919 */ /* 0x000ea20000002500 */
[----:B------:R-:W3:Y:S01]  /*0330*/  S2UR UR14, SR_CTAID.Y ;  /* 0x00000000000e79c3 */ /* 0x000ee20000002600 */
[----:B------:R-:W3:Y:S01]  /*0340*/  LDCU.64 UR4, c[0x0][0x3b0] ;  /* 0x00007600ff0477ac */ /* 0x000ee20008000a00 */
[C---:B------:R-:W-:Y:S02]  /*0350*/  LOP3.LUT R38, R37.reuse, 0x3f, RZ, 0xc0, !PT ;  /* 0x0000003f25267812 */ /* 0x040fe400078ec0ff */
[----:B------:R-:W-:Y:S01]  /*0360*/  SHF.R.U32.HI R4, RZ, 0x6, R37 ;  /* 0x00000006ff047819 */ /* 0x000fe20000011625 */
[----:B------:R-:W-:Y:S01]  /*0370*/  UMOV UR15, 0x400 ;  /* 0x00000400000f7882 */ /* 0x000fe20000000000 */
[----:B------:R-:W-:Y:S01]  /*0380*/  LEA.HI R74, R37, 0xe, RZ, 0x1a ;  /* 0x0000000e254a7811 */ /* 0x000fe200078fd0ff */
[----:B------:R-:W4:Y:S01]  /*0390*/  LDCU.64 UR24, c[0x0][0x358] ;  /* 0x00006b00ff1877ac */ /* 0x000f220008000a00 */
[----:B------:R-:W1:Y:S01]  /*03a0*/  S2UR UR6, SR_CgaCtaId ;  /* 0x00000000000679c3 */ /* 0x000e620000008800 */
[----:B------:R-:W-:-:S02]  /*03b0*/  SGXT.U32 R4, R4, 0x1 ;  /* 0x000000010404781a */ /* 0x000fc40000000000 */
[----:B------:R-:W-:-:S05]  /*03c0*/  LEA.HI R76, R37, 0x1e, RZ, 0x1a ;  /* 0x0000001e254c7811 */ /* 0x000fca00078fd0ff */
[----:B------:R-:W0:Y:S08]  /*03d0*/  LDC.64 R62, c[0x0][0x380] ;  /* 0x0000e000ff3e7b82 */ /* 0x000e300000000a00 */
[----:B------:R-:W4:Y:S01]  /*03e0*/  LDC R65, c[0x0][0x3b8] ;  /* 0x0000ee00ff417b82 */ /* 0x000f220000000800 */
[----:B---3--:R-:W-:Y:S01]  /*03f0*/  UIMAD UR4, UR14, UR4, URZ ;  /* 0x000000040e0472a4 */ /* 0x008fe2000f8e02ff */
[----:B--2---:R-:W-:Y:S01]  /*0400*/  IMAD R3, R3, 0x40, R38 ;  /* 0x0000004003037824 */ /* 0x004fe200078e0226 */
[----:B-1----:R-:W-:-:S05]  /*0410*/  ULEA UR15, UR6, UR15, 0x18 ;  /* 0x0000000f060f7291 */ /* 0x002fca000f8ec0ff */
[----:B------:R-:W-:Y:S01]  /*0420*/  BAR.SYNC.DEFER_BLOCKING 0x0 ;  /* 0x0000000000007b1d */ /* 0x000fe20000010000 */
[----:B------:R-:W-:Y:S01]  /*0430*/  IMAD R5, R3, UR5, RZ ;  /* 0x0000000503057c24 */ /* 0x000fe2000f8e02ff */
[----:B------:R-:W-:Y:S01]  /*0440*/  USHF.R.S32.HI UR5, URZ, 0x1f, UR4 ;  /* 0x0000001fff057899 */ /* 0x000fe20008011404 */
[----:B------:R-:W-:-:S05]  /*0450*/  LEA.HI R36, R37, 0x2e, RZ, 0x1a ;  /* 0x0000002e25247811 */ /* 0x000fca00078fd0ff */
[----:B------:R-:W1:Y:S01]  /*0460*/  LDC.64 R156, c[0x0][0x3c0] ;  /* 0x0000f000ff9c7b82 */ /* 0x000e620000000a00 */
[----:B0-----:R-:W-:Y:S01]  /*0470*/  IADD3 R61, P1, P2, R5, UR4, R62 ;  /* 0x00000004053d7c10 */ /* 0x001fe2000fa3e03e */
[----:B------:R-:W0:Y:S01]  /*0480*/  LDCU UR4, c[0x0][0x3c8] ;  /* 0x00007900ff0477ac */ /* 0x000e220008000800 */
[----:B------:R-:W-:-:S04]  /*0490*/  SHF.R.S32.HI R2, RZ, 0x1f, R5 ;  /* 0x0000001fff027819 */ /* 0x000fc80000011405 */
[----:B------:R-:W-:Y:S01]  /*04a0*/  IADD3.X R63, PT, PT, R2, UR5, R63, P1, P2 ;  /* 0x00000005023f7c10 */ /* 0x000fe20008fe443f */
[-C--:B----4-:R-:W-:Y:S02]  /*04b0*/  IMAD R0, R4, R65.reuse, RZ ;  /* 0x0000004104007224 */ /* 0x090fe400078e02ff */
[----:B------:R-:W-:-:S03]  /*04c0*/  IMAD R5, R74, R65, RZ ;  /* 0x000000414a057224 */ /* 0x000fc600078e02ff */
[C---:B------:R-:W-:Y:S01]  /*04d0*/  IADD3 R6, P1, PT, R0.reuse, R61, RZ ;  /* 0x0000003d00067210 */ /* 0x040fe20007f3e0ff */
[----:B------:R-:W2:Y:S03]  /*04e0*/  LDS R20, [UR15] ;  /* 0x0000000fff147984 */ /* 0x000ea60008000800 */
[----:B------:R-:W-:Y:S01]  /*04f0*/  LEA.HI.X.SX32 R7, R0, R63, 0x1, P1 ;  /* 0x0000003f00077211 */ /* 0x000fe200008f0eff */
[----:B------:R-:W-:Y:S01]  /*0500*/  IMAD R0, R65, 0x2, R0 ;  /* 0x0000000241007824 */ /* 0x000fe200078e0200 */
[----:B------:R-:W-:Y:S01]  /*0510*/  BAR.SYNC.DEFER_BLOCKING 0x0 ;  /* 0x0000000000007b1d */ /* 0x000fe20000010000 */
[----:B------:R-:W-:Y:S01]  /*0520*/  IMAD R13, R76, R65, RZ ;  /* 0x000000414c0d7224 */ /* 0x000fe200078e02ff */
[-C--:B------:R-:W-:Y:S02]  /*0530*/  IADD3 R10, P2, PT, R5, R61.reuse, RZ ;  /* 0x0000003d050a7210 */ /* 0x080fe40007f5e0ff */
[----:B------:R-:W-:-:S02]  /*0540*/  IADD3 R8, P1, PT, R0, R61, RZ ;  /* 0x0000003d00087210 */ /* 0x000fc40007f3e0ff */
[----:B------:R-:W-:Y:S02]  /*0550*/  LEA.HI R2, R37, 0x3e, RZ, 0x1a ;  /* 0x0000003e25027811 */ /* 0x000fe400078fd0ff */
[-C--:B------:R-:W-:Y:S02]  /*0560*/  LEA.HI.X.SX32 R9, R0, R63.reuse, 0x1, P1 ;  /* 0x0000003f00097211 */ /* 0x080fe400008f0eff */
[----:B------:R-:W-:Y:S01]  /*0570*/  LEA.HI.X.SX32 R11, R5, R63, 0x1, P2 ;  /* 0x0000003f050b7211 */ /* 0x000fe200010f0eff */
[----:B------:R-:W-:Y:S01]  /*0580*/  IMAD R5, R2, R65, RZ ;  /* 0x0000004102057224 */ /* 0x000fe200078e02ff */
[----:B------:R-:W-:Y:S01]  /*0590*/  IADD3 R12, P1, PT, R13, R61, RZ ;  /* 0x0000003d0d0c7210 */ /* 0x000fe20007f3e0ff */
[----:B------:R-:W-:-:S03]  /*05a0*/  IMAD R0, R65, 0x2, R0 ;  /* 0x0000000241007824 */ /* 0x000fc600078e0200 */
[----:B------:R-:W-:Y:S02]  /*05b0*/  LEA.HI.X.SX32 R13, R13, R63, 0x1, P1 ;  /* 0x0000003f0d0d7211 */ /* 0x000fe400008f0eff */
[----:B------:R-:W-:Y:S01]  /*05c0*/  IADD3 R16, P1, PT, R5, R61, RZ ;  /* 0x0000003d05107210 */ /* 0x000fe20007f3e0ff */
[----:B------:R-:W-:-:S03]  /*05d0*/  IMAD R15, R36, R65, RZ ;  /* 0x00000041240f7224 */ /* 0x000fc600078e02ff */
[----:B------:R-:W-:Y:S01]  /*05e0*/  LEA.HI.X.SX32 R17, R5, R63, 0x1, P1 ;  /* 0x0000003f05117211 */ /* 0x000fe200008f0eff */
[----:B------:R3:W5:Y:S01]  /*05f0*/  LDG.E.U8 R19, desc[UR24][R6.64] ;  /* 0x0000001806137981 */ /* 0x000762000c1e1100 */
[----:B------:R-:W-:Y:S01]  /*0600*/  IMAD R5, R65, 0x2, R0 ;  /* 0x0000000241057824 */ /* 0x000fe200078e0200 */
[C---:B------:R-:W-:Y:S02]  /*0610*/  IADD3 R14, P2, PT, R15.reuse, R61, RZ ;  /* 0x0000003d0f0e7210 */ /* 0x040fe40007f5e0ff */
[----:B------:R4:W5:Y:S04]  /*0620*/  LDG.E.U8 R21, desc[UR24][R8.64] ;  /* 0x0000001808157981 */ /* 0x000968000c1e1100 */
[----:B------:R0:W5:Y:S01]  /*0630*/  LDG.E.U8 R29, desc[UR24][R10.64] ;  /* 0x000000180a1d7981 */ /* 0x000162000c1e1100 */
[----:B------:R-:W-:-:S02]  /*0640*/  LEA.HI.X.SX32 R15, R15, R63, 0x1, P2 ;  /* 0x0000003f0f0f7211 */ /* 0x000fc400010f0eff */
[C---:B---3--:R-:W-:Y:S01]  /*0650*/  IADD3 R6, P1, PT, R0.reuse, R61, RZ ;  /* 0x0000003d00067210 */ /* 0x048fe20007f3e0ff */
[----:B------:R3:W5:Y:S03]  /*0660*/  LDG.E.U8 R43, desc[UR24][R12.64] ;  /* 0x000000180c2b7981 */ /* 0x000766000c1e1100 */
[----:B------:R-:W-:Y:S01]  /*0670*/  LEA.HI.X.SX32 R7, R0, R63, 0x1, P1 ;  /* 0x0000003f00077211 */ /* 0x000fe200008f0eff */
[----:B------:R-:W-:Y:S01]  /*0680*/  IMAD R0, R65, 0x2, R5 ;  /* 0x0000000241007824 */ /* 0x000fe200078e0205 */
[-C--:B----4-:R-:W-:Y:S01]  /*0690*/  IADD3 R8, P1, PT, R5, R61.reuse, RZ ;  /* 0x0000003d05087210 */ /* 0x090fe20007f3e0ff */
[----:B------:R4:W5:Y:S02]  /*06a0*/  LDG.E.U8 R55, desc[UR24][R14.64] ;  /* 0x000000180e377981 */ /* 0x000964000c1e1100 */
[----:B------:R-:W-:Y:S01]  /*06b0*/  IMAD R18, R65, 0x2, R0 ;  /* 0x0000000241127824 */ /* 0x000fe200078e0200 */
[----:B0-----:R-:W-:Y:S01]  /*06c0*/  IADD3 R10, P2, PT, R0, R61, RZ ;  /* 0x0000003d000a7210 */ /* 0x001fe20007f5e0ff */
[----:B------:R0:W5:Y:S01]  /*06d0*/  LDG.E.U8 R59, desc[UR24][R16.64] ;  /* 0x00000018103b7981 */ /* 0x000162000c1e1100 */
[----:B------:R-:W-:-:S02]  /*06e0*/  LEA.HI.X.SX32 R9, R5, R63, 0x1, P1 ;  /* 0x0000003f05097211 */ /* 0x000fc400008f0eff */
[----:B------:R-:W-:Y:S01]  /*06f0*/  LEA.HI.X.SX32 R11, R0, R63, 0x1, P2 ;  /* 0x0000003f000b7211 */ /* 0x000fe200010f0eff */
[C---:B------:R-:W-:Y:S01]  /*0700*/  IMAD R0, R65.reuse, 0x2, R18 ;  /* 0x0000000241007824 */ /* 0x040fe200078e0212 */
[C---:B---3--:R-:W-:Y:S01]  /*0710*/  IADD3 R12, P1, PT, R18.reuse, R61, RZ ;  /* 0x0000003d120c7210 */ /* 0x048fe20007f3e0ff */
[----:B------:R3:W5:Y:S02]  /*0720*/  LDG.E.U8 R24, desc[UR24][R6.64] ;  /* 0x0000001806187981 */ /* 0x000764000c1e1100 */
[----:B------:R-:W-:Y:S01]  /*0730*/  IMAD R5, R65, 0x4, R0 ;  /* 0x0000000441057824 */ /* 0x000fe200078e0200 */
[----:B------:R-:W-:Y:S01]  /*0740*/  LEA.HI.X.SX32 R13, R18, R63, 0x1, P1 ;  /* 0x0000003f120d7211 */ /* 0x000fe200008f0eff */
[----:B------:R-:W5:Y:S01]  /*0750*/  LDG.E.U8 R25, desc[UR24][R10.64] ;  /* 0x000000180a197981 */ /* 0x000f62000c1e1100 */
[----:B----4-:R-:W-:-:S03]  /*0760*/  IADD3 R14, P1, PT, R0, R61, RZ ;  /* 0x0000003d000e7210 */ /* 0x010fc60007f3e0ff */
[----:B------:R4:W5:Y:S01]  /*0770*/  LDG.E.U8 R23, desc[UR24][R8.64] ;  /* 0x0000001808177981 */ /* 0x000962000c1e1100 */
[----:B------:R-:W-:Y:S01]  /*0780*/  LEA.HI.X.SX32 R15, R0, R63, 0x1, P1 ;  /* 0x0000003f000f7211 */ /* 0x000fe200008f0eff */
[----:B------:R-:W-:Y:S01]  /*0790*/  IMAD R0, R65, 0x2, R5 ;  /* 0x0000000241007824 */ /* 0x000fe200078e0205 */
[C---:B0-----:R-:W-:Y:S01]  /*07a0*/  IADD3 R16, P1, PT, R5.reuse, R61, RZ ;  /* 0x0000003d05107210 */ /* 0x041fe20007f3e0ff */
[----:B------:R0:W5:Y:S03]  /*07b0*/  LDG.E.U8 R27, desc[UR24][R12.64] ;  /* 0x000000180c1b7981 */ /* 0x000166000c1e1100 */
[----:B------:R-:W-:Y:S01]  /*07c0*/  LEA.HI.X.SX32 R17, R5, R63, 0x1, P1 ;  /* 0x0000003f05117211 */ /* 0x000fe200008f0eff */
[C---:B------:R-:W-:Y:S01]  /*07d0*/  IMAD R5, R65.reuse, 0x2, R0 ;  /* 0x0000000241057824 */ /* 0x040fe200078e0200 */
[C---:B---3--:R-:W-:Y:S01]  /*07e0*/  IADD3 R6, P1, PT, R0.reuse, R61, RZ ;  /* 0x0000003d00067210 */ /* 0x048fe20007f3e0ff */
[----:B------:R3:W5:Y:S02]  /*07f0*/  LDG.E.U8 R26, desc[UR24][R14.64] ;  /* 0x000000180e1a7981 */ /* 0x000764000c1e1100 */
[----:B------:R-:W-:Y:S01]  /*0800*/  IMAD R18, R65, 0x2, R5 ;  /* 0x0000000241127824 */ /* 0x000fe200078e0205 */
[----:B------:R-:W-:Y:S01]  /*0810*/  LEA.HI.X.SX32 R7, R0, R63, 0x1, P1 ;  /* 0x0000003f00077211 */ /* 0x000fe200008f0eff */
[----:B------:R1:W5:Y:S01]  /*0820*/  LDG.E.U8 R31, desc[UR24][R16.64] ;  /* 0x00000018101f7981 */ /* 0x000362000c1e1100 */
[-C--:B----4-:R-:W-:Y:S01]  /*0830*/  IADD3 R8, P2, PT, R5, R61.reuse, RZ ;  /* 0x0000003d05087210 */ /* 0x090fe20007f5e0ff */
[----:B------:R-:W-:Y:S01]  /*0840*/  IMAD R0, R65, 0x2, R18 ;  /* 0x0000000241007824 */ /* 0x000fe200078e0212 */
[----:B------:R-:W-:Y:S01]  /*0850*/  IADD3 R10, P1, PT, R18, R61, RZ ;  /* 0x0000003d120a7210 */ /* 0x000fe20007f3e0ff */
[----:B------:R4:W5:Y:S01]  /*0860*/  LDG.E.U8 R33, desc[UR24][R6.64] ;  /* 0x0000001806217981 */ /* 0x000962000c1e1100 */
[----:B------:R-:W-:-:S02]  /*0870*/  LEA.HI.X.SX32 R9, R5, R63, 0x1, P2 ;  /* 0x0000003f05097211 */ /* 0x000fc400010f0eff */
[----:B------:R-:W-:Y:S01]  /*0880*/  LEA.HI.X.SX32 R11, R18, R63, 0x1, P1 ;  /* 0x0000003f120b7211 */ /* 0x000fe200008f0eff */
[C---:B------:R-:W-:Y:S01]  /*0890*/  IMAD R5, R65.reuse, 0x2, R0 ;  /* 0x0000000241057824 */ /* 0x040fe200078e0200 */
[C---:B0-----:R-:W-:Y:S01]  /*08a0*/  IADD3 R12, P1, PT, R0.reuse, R61, RZ ;  /* 0x0000003d000c7210 */ /* 0x041fe20007f3e0ff */
[----:B------:R0:W5:Y:S03]  /*08b0*/  LDG.E.U8 R28, desc[UR24][R8.64] ;  /* 0x00000018081c7981 */ /* 0x000166000c1e1100 */
[----:B------:R-:W-:Y:S01]  /*08c0*/  LEA.HI.X.SX32 R13, R0, R63, 0x1, P1 ;  /* 0x0000003f000d7211 */ /* 0x000fe200008f0eff */
[----:B------:R-:W-:Y:S01]  /*08d0*/  IMAD R0, R65, 0x2, R5 ;  /* 0x0000000241007824 */ /* 0x000fe200078e0205 */
[-C--:B---3--:R-:W-:Y:S01]  /*08e0*/  IADD3 R14, P1, PT, R5, R61.reuse, RZ ;  /* 0x0000003d050e7210 */ /* 0x088fe20007f3e0ff */
[----:B------:R3:W5:Y:S02]  /*08f0*/  LDG.E.U8 R35, desc[UR24][R10.64] ;  /* 0x000000180a237981 */ /* 0x000764000c1e1100 */
[----:B------:R-:W-:Y:S01]  /*0900*/  IMAD R18, R65, 0x4, R0 ;  /* 0x0000000441127824 */ /* 0x000fe200078e0200 */
[----:B-1----:R-:W-:Y:S01]  /*0910*/  IADD3 R16, P2, PT, R0, R61, RZ ;  /* 0x0000003d00107210 */ /* 0x002fe20007f5e0ff */
[----:B------:R1:W5:Y:S01]  /*0920*/  LDG.E.U8 R39, desc[UR24][R12.64] ;  /* 0x000000180c277981 */ /* 0x000362000c1e1100 */
[----:B------:R-:W-:-:S02]  /*0930*/  LEA.HI.X.SX32 R15, R5, R63, 0x1, P1 ;  /* 0x0000003f050f7211 */ /* 0x000fc400008f0eff */
[----:B------:R-:W-:Y:S01]  /*0940*/  LEA.HI.X.SX32 R17, R0, R63, 0x1, P2 ;  /* 0x0000003f00117211 */ /* 0x000fe200010f0eff */
[C---:B------:R-:W-:Y:S01]  /*0950*/  IMAD R0, R65.reuse, 0x2, R18 ;  /* 0x0000000241007824 */ /* 0x040fe200078e0212 */
[C---:B----4-:R-:W-:Y:S01]  /*0960*/  IADD3 R6, P1, PT, R18.reuse, R61, RZ ;  /* 0x0000003d12067210 */ /* 0x050fe20007f3e0ff */
[----:B------:R4:W5:Y:S03]  /*0970*/  LDG.E.U8 R41, desc[UR24][R14.64] ;  /* 0x000000180e297981 */ /* 0x000966000c1e1100 */
[----:B------:R-:W-:Y:S01]  /*0980*/  LEA.HI.X.SX32 R7, R18, R63, 0x1, P1 ;  /* 0x0000003f12077211 */ /* 0x000fe200008f0eff */
[C---:B------:R-:W-:Y:S01]  /*0990*/  IMAD R5, R65.reuse, 0x2, R0 ;  /* 0x0000000241057824 */ /* 0x040fe200078e0200 */
[C---:B0-----:R-:W-:Y:S01]  /*09a0*/  IADD3 R8, P1, PT, R0.reuse, R61, RZ ;  /* 0x0000003d00087210 */ /* 0x041fe20007f3e0ff */
[----:B------:R-:W5:Y:S03]  /*09b0*/  LDG.E.U8 R30, desc[UR24][R16.64] ;  /* 0x00000018101e7981 */ /* 0x000f66000c1e1100 */
        /* <DEDUP_REMOVED lines=15> */
[----:B------:R0:W5:Y:S03]  /*0ab0*/  LDG.E.U8 R49, desc[UR24][R12.64] ;  /* 0x000000180c317981 */ /* 0x000166000c1e1100 */
[----:B------:R-:W-:Y:S01]  /*0ac0*/  LEA.HI.X.SX32 R7, R0, R63, 0x1, P1 ;  /* 0x0000003f00077211 */ /* 0x000fe200008f0eff */
[----:B------:R-:W-:Y:S01]  /*0ad0*/  IMAD R0, R65, 0x4, R5 ;  /* 0x0000000441007824 */ /* 0x000fe200078e0205 */
[-C--:B-1----:R-:W-:Y:S01]  /*0ae0*/  IADD3 R8, P1, PT, R5, R61.reuse, RZ ;  /* 0x0000003d05087210 */ /* 0x082fe20007f3e0ff */
[----:B------:R-:W5:Y:S02]  /*0af0*/  LDG.E.U8 R51, desc[UR24][R14.64] ;  /* 0x000000180e337981 */ /* 0x000f64000c1e1100 */
[----:B------:R-:W-:Y:S01]  /*0b00*/  IMAD R18, R65, 0x2, R0 ;  /* 0x0000000241127824 */ /* 0x000fe200078e0200 */
[----:B------:R-:W-:Y:S01]  /*0b10*/  IADD3 R16, P2, PT, R0, R61, RZ ;  /* 0x0000003d00107210 */ /* 0x000fe20007f5e0ff */
[----:B------:R1:W5:Y:S01]  /*0b20*/  LDG.E.U8 R53, desc[UR24][R6.64] ;  /* 0x0000001806357981 */ /* 0x000362000c1e1100 */
[----:B------:R-:W-:-:S02]  /*0b30*/  LEA.HI.X.SX32 R9, R5, R63, 0x1, P1 ;  /* 0x0000003f05097211 */ /* 0x000fc400008f0eff */
[----:B------:R-:W-:Y:S01]  /*0b40*/  LEA.HI.X.SX32 R17, R0, R63, 0x1, P2 ;  /* 0x0000003f00117211 */ /* 0x000fe200010f0eff */
[C---:B------:R-:W-:Y:S01]  /*0b50*/  IMAD R0, R65.reuse, 0x2, R18 ;  /* 0x0000000241007824 */ /* 0x040fe200078e0212 */
[C---:B---3--:R-:W-:Y:S01]  /*0b60*/  IADD3 R10, P1, PT, R18.reuse, R61, RZ ;  /* 0x0000003d120a7210 */ /* 0x048fe20007f3e0ff */
[----:B------:R3:W5:Y:S03]  /*0b70*/  LDG.E.U8 R34, desc[UR24][R8.64] ;  /* 0x0000001808227981 */ /* 0x000766000c1e1100 */
[----:B------:R-:W-:Y:S01]  /*0b80*/  LEA.HI.X.SX32 R11, R18, R63, 0x1, P1 ;  /* 0x0000003f120b7211 */ /* 0x000fe200008f0eff */
[C---:B------:R-:W-:Y:S01]  /*0b90*/  IMAD R5, R65.reuse, 0x2, R0 ;  /* 0x0000000241057824 */ /* 0x040fe200078e0200 */
[C---:B0-----:R-:W-:Y:S01]  /*0ba0*/  IADD3 R12, P1, PT, R0.reuse, R61, RZ ;  /* 0x0000003d000c7210 */ /* 0x041fe20007f3e0ff */
[----:B------:R0:W5:Y:S03]  /*0bb0*/  LDG.E.U8 R57, desc[UR24][R16.64] ;  /* 0x0000001810397981 */ /* 0x000166000c1e1100 */
[----:B------:R-:W-:Y:S01]  /*0bc0*/  LEA.HI.X.SX32 R13, R0, R63, 0x1, P1 ;  /* 0x0000003f000d7211 */ /* 0x000fe200008f0eff */
[----:B------:R-:W-:Y:S01]  /*0bd0*/  IMAD R0, R65, 0x2, R5 ;  /* 0x0000000241007824 */ /* 0x000fe200078e0205 */
[----:B-1----:R-:W-:Y:S01]  /*0be0*/  IADD3 R6, P1, PT, R5, R61, RZ ;  /* 0x0000003d05067210 */ /* 0x002fe20007f3e0ff */
[----:B------:R1:W5:Y:S02]  /*0bf0*/  LDG.E.U8 R11, desc[UR24][R10.64] ;  /* 0x000000180a0b7981 */ /* 0x000364000c1e1100 */
[----:B------:R-:W-:Y:S01]  /*0c00*/  IMAD R15, R65, 0x2, R0 ;  /* 0x00000002410f7824 */ /* 0x000fe200078e0200 */
[----:B------:R-:W-:Y:S01]  /*0c10*/  LEA.HI.X.SX32 R7, R5, R63, 0x1, P1 ;  /* 0x0000003f05077211 */ /* 0x000fe200008f0eff */
[----:B------:R-:W5:Y:S01]  /*0c20*/  LDG.E.U8 R40, desc[UR24][R12.64] ;  /* 0x000000180c287981 */ /* 0x000f62000c1e1100 */
[-C--:B---3--:R-:W-:Y:S01]  /*0c30*/  IADD3 R8, P1, PT, R0, R61.reuse, RZ ;  /* 0x0000003d00087210 */ /* 0x088fe20007f3e0ff */
[----:B------:R-:W-:Y:S01]  /*0c40*/  IMAD R5, R65, 0x2, R15 ;  /* 0x0000000241057824 */ /* 0x000fe200078e020f */
[----:B------:R-:W-:-:S02]  /*0c50*/  IADD3 R14, P2, PT, R15, R61, RZ ;  /* 0x0000003d0f0e7210 */ /* 0x000fc40007f5e0ff */
[----:B------:R-:W-:Y:S01]  /*0c60*/  LEA.HI.X.SX32 R9, R0, R63, 0x1, P1 ;  /* 0x0000003f00097211 */ /* 0x000fe200008f0eff */
[----:B------:R3:W5:Y:S01]  /*0c70*/  LDG.E.U8 R7, desc[UR24][R6.64] ;  /* 0x0000001806077981 */ /* 0x000762000c1e1100 */
[C---:B0-----:R-:W-:Y:S02]  /*0c80*/  IADD3 R16, P1, PT, R5.reuse, R61, RZ ;  /* 0x0000003d05107210 */ /* 0x041fe40007f3e0ff */
[----:B------:R-:W0:Y:S01]  /*0c90*/  LDC.64 R60, c[0x0][0x388] ;  /* 0x0000e200ff3c7b82 */ /* 0x000e220000000a00 */
[----:B------:R-:W-:Y:S01]  /*0ca0*/  IMAD R0, R38, UR4, RZ ;  /* 0x0000000426007c24 */ /* 0x000fe2000f8e02ff */
[-C--:B------:R-:W-:Y:S01]  /*0cb0*/  LEA.HI.X.SX32 R17, R5, R63.reuse, 0x1, P1 ;  /* 0x0000003f05117211 */ /* 0x080fe200008f0eff */
[----:B------:R-:W-:Y:S01]  /*0cc0*/  IMAD R5, R156, UR14, RZ ;  /* 0x0000000e9c057c24 */ /* 0x000fe2000f8e02ff */
[----:B------:R-:W-:Y:S01]  /*0cd0*/  LEA.HI.X.SX32 R15, R15, R63, 0x1, P2 ;  /* 0x0000003f0f0f7211 */ /* 0x000fe200010f0eff */
[----:B------:R4:W5:Y:S01]  /*0ce0*/  LDG.E.U8 R9, desc[UR24][R8.64] ;  /* 0x0000001808097981 */ /* 0x000962000c1e1100 */
[----:B-1----:R-:W-:-:S02]  /*0cf0*/  SHF.R.U32.HI R10, RZ, 0x5, R37 ;  /* 0x00000005ff0a7819 */ /* 0x002fc40000011625 */
[----:B---3--:R-:W-:Y:S01]  /*0d00*/  SHF.R.S32.HI R6, RZ, 0x1f, R0 ;  /* 0x0000001fff067819 */ /* 0x008fe20000011400 */
[----:B------:R4:W5:Y:S01]  /*0d10*/  LDG.E.U8 R42, desc[UR24][R16.64] ;  /* 0x00000018102a7981 */ /* 0x000962000c1e1100 */
[----:B------:R-:W-:Y:S02]  /*0d20*/  R2UR UR26, R10 ;  /* 0x000000000a1a72ca */ /* 0x000fe400000e0000 */
[----:B--2---:R-:W-:Y:S01]  /*0d30*/  R2UR UR16, R20 ;  /* 0x00000000141072ca */ /* 0x004fe200000e0000 */
[----:B------:R4:W5:Y:S01]  /*0d40*/  LDG.E.U8 R15, desc[UR24][R14.64] ;  /* 0x000000180e0f7981 */ /* 0x000962000c1e1100 */
[--C-:B0-----:R-:W-:Y:S02]  /*0d50*/  IADD3 R109, P1, P2, R0, R60, R5.reuse ;  /* 0x0000003c006d7210 */ /* 0x101fe40007a3e005 */
[----:B------:R-:W-:-:S04]  /*0d60*/  SHF.R.S32.HI R0, RZ, 0x1f, R5 ;  /* 0x0000001fff007819 */ /* 0x000fc80000011405 */
[----:B------:R-:W-:Y:S01]  /*0d70*/  IADD3.X R61, PT, PT, R6, R61, R0, P1, P2 ;  /* 0x0000003d063d7210 */ /* 0x000fe20000fe4400 */
[----:B------:R-:W-:Y:S01]  /*0d80*/  IMAD R6, R4, R157, RZ ;  /* 0x0000009d04067224 */ /* 0x000fe200078e02ff */
[----:B------:R-:W-:Y:S01]  /*0d90*/  LOP3.LUT R0, R37, 0x7f, RZ, 0xc0, !PT ;  /* 0x0000007f25007812 */ /* 0x000fe200078ec0ff */
[----:B----4-:R-:W-:Y:S06]  /*0da0*/  @P0 BRA `(.L_x_5) ;  /* 0x0000000000180947 */ /* 0x010fec0003800000 */
[----:B------:R-:W-:Y:S01]  /*0db0*/  ELECT P1, URZ, PT ;  /* 0x0000000000ff782f */ /* 0x000fe20003820000 */
[----:B------:R-:W-:Y:S01]  /*0dc0*/  IMAD.MOV.U32 R5, RZ, RZ, 0x1 ;  /* 0x00000001ff057424 */ /* 0x000fe200078e00ff */
[----:B------:R-:W-:Y:S01]  /*0dd0*/  UMOV UR4, 0x40 ;  /* 0x0000004000047882 */ /* 0x000fe20000000000 */
[----:B------:R-:W-:Y:S01]  /*0de0*/  UVIRTCOUNT.DEALLOC.SMPOOL 0x80 ;  /* 0x000000800000784c */ /* 0x000fe20000000000 */
[----:B------:R-:W-:-:S09]  /*0df0*/  ULEA UR4, UR6, UR4, 0x18 ;  /* 0x0000000406047291 */ /* 0x000fd2000f8ec0ff */
[----:B------:R0:W-:Y:S03]  /*0e00*/  @P1 STS.U8 [UR4], R5 ;  /* 0x00000005ff001988 */ /* 0x0001e60008000004 */
.L_x_5:
[C---:B------:R-:W-:Y:S01]  /*0e10*/  IMAD R8, R157.reuse, 0x2, R6 ;  /* 0x000000029d087824 */ /* 0x040fe200078e0206 */
[C---:B------:R-:W-:Y:S01]  /*0e20*/  LOP3.LUT R88, R0.reuse, 0x10, RZ, 0x3c, !PT ;  /* 0x0000001000587812 */ /* 0x040fe200078e3cff */
[----:B-----5:R-:W-:Y:S01]  /*0e30*/  STS.U8 [R0+UR15], R19 ;  /* 0x0000001300007988 */ /* 0x020fe2000800000f */
[----:B------:R-:W-:Y:S01]  /*0e40*/  LOP3.LUT R87, R0, 0x20, RZ, 0x3c, !PT ;  /* 0x0000002000577812 */ /* 0x000fe200078e3cff */
[C---:B------:R-:W-:Y:S01]  /*0e50*/  IMAD R10, R157.reuse, 0x2, R8 ;  /* 0x000000029d0a7824 */ /* 0x040fe200078e0208 */
[C---:B------:R-:W-:Y:S01]  /*0e60*/  IADD3 R182, P3, PT, R6.reuse, R109, RZ ;  /* 0x0000006d06b67210 */ /* 0x040fe20007f7e0ff */
[----:B------:R-:W-:Y:S01]  /*0e70*/  STS.U8 [R0+UR15+0x200], R25 ;  /* 0x0002001900007988 */ /* 0x000fe2000800000f */
[----:B------:R-:W-:Y:S01]  /*0e80*/  USHF.L.U32 UR4, UR26, 0x15, URZ ;  /* 0x000000151a047899 */ /* 0x000fe200080006ff */
[C---:B------:R-:W-:Y:S01]  /*0e90*/  IMAD R12, R157.reuse, 0x2, R10 ;  /* 0x000000029d0c7824 */ /* 0x040fe200078e020a */
[----:B------:R-:W-:Y:S01]  /*0ea0*/  LEA.HI.X.SX32 R183, R6, R61, 0x1, P3 ;  /* 0x0000003d06b77211 */ /* 0x000fe200018f0eff */
[----:B------:R-:W-:Y:S01]  /*0eb0*/  STS.U8 [R0+UR15+0x400], R31 ;  /* 0x0004001f00007988 */ /* 0x000fe2000800000f */
[----:B------:R-:W-:Y:S01]  /*0ec0*/  ULOP3.LUT UR4, UR4, 0x600000, URZ, 0xc0, !UPT ;  /* 0x0060000004047892 */ /* 0x000fe2000f8ec0ff */
[C---:B------:R-:W-:Y:S01]  /*0ed0*/  IMAD R14, R157.reuse, 0x2, R12 ;  /* 0x000000029d0e7824 */ /* 0x040fe200078e020c */
[----:B------:R-:W-:Y:S01]  /*0ee0*/  LOP3.LUT R86, R0, 0x30, RZ, 0x3c, !PT ;  /* 0x0000003000567812 */ /* 0x000fe200078e3cff */
[----:B------:R-:W-:Y:S01]  /*0ef0*/  STS.U8 [R0+UR15+0x600], R39 ;  /* 0x0006002700007988 */ /* 0x000fe2000800000f */
[----:B------:R-:W-:Y:S01]  /*0f00*/  UIADD3 UR17, UPT, UPT, UR16, UR4, URZ ;  /* 0x0000000410117290 */ /* 0x000fe2000fffe0ff */
[----:B------:R-:W-:Y:S01]  /*0f10*/  IMAD R16, R157, 0x2, R14 ;  /* 0x000000029d107824 */ /* 0x000fe200078e020e */
[C---:B------:R-:W-:Y:S01]  /*0f20*/  IADD3 R174, P3, PT, R14.reuse, R109, RZ ;  /* 0x0000006d0eae7210 */ /* 0x040fe20007f7e0ff */
[----:B------:R-:W-:Y:S01]  /*0f30*/  STS.U8 [R0+UR15+0x800], R45 ;  /* 0x0008002d00007988 */ /* 0x000fe2000800000f */
[----:B------:R-:W-:Y:S01]  /*0f40*/  LOP3.LUT P1, RZ, R37, 0x7f, RZ, 0xc0, !PT ;  /* 0x0000007f25ff7812 */ /* 0x000fe2000782c0ff */
[C---:B------:R-:W-:Y:S01]  /*0f50*/  IMAD R18, R157.reuse, 0x2, R16 ;  /* 0x000000029d127824 */ /* 0x040fe200078e0210 */
[----:B------:R-:W-:Y:S01]  /*0f60*/  LEA.HI.X.SX32 R175, R14, R61, 0x1, P3 ;  /* 0x0000003d0eaf7211 */ /* 0x000fe200018f0eff */
[----:B------:R-:W-:Y:S01]  /*0f70*/  STS.U8 [R0+UR15+0xa00], R51 ;  /* 0x000a003300007988 */ /* 0x000fe2000800000f */
[----:B------:R-:W-:Y:S01]  /*0f80*/  UMOV UR5, 0x1 ;  /* 0x0000000100057882 */ /* 0x000fe20000000000 */
[----:B------:R-:W-:Y:S01]  /*0f90*/  IMAD R20, R157, 0x4, R18 ;  /* 0x000000049d147824 */ /* 0x000fe200078e0212 */
[----:B------:R-:W-:-:S02]  /*0fa0*/  UIADD3 UR11, UPT, UPT, UR15, 0x5000, URZ ;  /* 0x000050000f0b7890 */ /* 0x000fc4000fffe0ff */
[----:B------:R-:W-:Y:S01]  /*0fb0*/  STS.U8 [R0+UR15+0xc00], R57 ;  /* 0x000c003900007988 */ /* 0x000fe2000800000f */
[----:B------:R-:W1:Y:S01]  /*0fc0*/  LDCU UR19, c[0x0][0x3f0] ;  /* 0x00007e00ff1377ac */ /* 0x000e620008000800 */
[----:B------:R-:W-:Y:S02]  /*0fd0*/  IMAD R22, R157, 0x2, R20 ;  /* 0x000000029d167824 */ /* 0x000fe400078e0214 */
[----:B------:R-:W-:Y:S01]  /*0fe0*/  STS.U8 [R0+UR15+0xe00], R9 ;  /* 0x000e000900007988 */ /* 0x000fe2000800000f */
[----:B0-----:R-:W-:Y:S01]  /*0ff0*/  IMAD R5, R74, R157, RZ ;  /* 0x0000009d4a057224 */ /* 0x001fe200078e02ff */
[----:B------:R-:W-:Y:S01]  /*1000*/  VOTEU.ALL UP0, P1 ;  /* 0x0000000000ff7886 */ /* 0x000fe20000800000 */
[----:B------:R-:W-:Y:S01]  /*1010*/  VOTEU.ALL UP1, P1 ;  /* 0x0000000000ff7886 */ /* 0x000fe20000820000 */
[----:B------:R-:W-:Y:S01]  /*1020*/  STS.U8 [R88+UR15+0x80], R21 ;  /* 0x0000801558007988 */ /* 0x000fe2000800000f */
[----:B------:R-:W-:Y:S01]  /*1030*/  IADD3 R166, P3, PT, R20, R109, RZ ;  /* 0x0000006d14a67210 */ /* 0x000fe20007f7e0ff */
[----:B------:R-:W0:Y:S01]  /*1040*/  LDC R85, c[0x0][0x3d8] ;  /* 0x0000f600ff557b82 */ /* 0x000e220000000800 */
[----:B------:R-:W-:-:S04]  /*1050*/  @!UP0 UIADD3 UR6, UPT, UPT, -UR5, 0x100000, URZ ;  /* 0x0010000005068890 */ /* 0x000fc8000fffe1ff */
[----:B------:R-:W-:Y:S02]  /*1060*/  @!UP0 USHF.L.U32 UR7, UR6, 0xb, URZ ;  /* 0x0000000b06078899 */ /* 0x000fe400080006ff */
[----:B------:R-:W-:Y:S01]  /*1070*/  @!UP0 USHF.L.U32 UR6, UR6, 0x1, URZ ;  /* 0x0000000106068899 */ /* 0x000fe200080006ff */
[----:B------:R-:W-:Y:S01]  /*1080*/  STS.U8 [R88+UR15+0x280], R27 ;  /* 0x0002801b58007988 */ /* 0x000fe2000800000f */
[----:B------:R-:W-:Y:S01]  /*1090*/  PRMT R13, RZ, 0x7610, R13 ;  /* 0x00007610ff0d7816 */ /* 0x000fe2000000000d */
[----:B------:R-:W2:Y:S02]  /*10a0*/  LDCU.64 UR12, c[0x0][0x3d0] ;  /* 0x00007a00ff0c77ac */ /* 0x000ea40008000a00 */
[----:B------:R-:W-:Y:S01]  /*10b0*/  STS.U8 [R88+UR15+0x480], R33 ;  /* 0x0004802158007988 */ /* 0x000fe2000800000f */
[----:B-1----:R-:W-:-:S03]  /*10c0*/  ISETP.LT.AND P2, PT, RZ, UR19, PT ;  /* 0x00000013ff007c0c */ /* 0x002fc6000bf41270 */
[----:B------:R-:W-:Y:S04]  /*10d0*/  STS.U8 [R88+UR15+0x680], R41 ;  /* 0x0006802958007988 */ /* 0x000fe8000800000f */
[----:B------:R-:W-:Y:S04]  /*10e0*/  STS.U8 [R88+UR15+0x880], R47 ;  /* 0x0008802f58007988 */ /* 0x000fe8000800000f */
[----:B------:R-:W-:Y:S04]  /*10f0*/  STS.U8 [R88+UR15+0xa80], R53 ;  /* 0x000a803558007988 */ /* 0x000fe8000800000f */
[----:B------:R-:W-:Y:S04]  /*1100*/  STS.U8 [R88+UR15+0xc80], R11 ;  /* 0x000c800b58007988 */ /* 0x000fe8000800000f */
[----:B------:R-:W-:Y:S04]  /*1110*/  STS.U8 [R88+UR15+0xe80], R15 ;  /* 0x000e800f58007988 */ /* 0x000fe8000800000f */
[----:B------:R1:W-:Y:S04]  /*1120*/  STS.U8 [R87+UR15+0x100], R24 ;  /* 0x0001001857007988 */ /* 0x0003e8000800000f */
[----:B------:R3:W-:Y:S04]  /*1130*/  STS.U8 [R87+UR15+0x300], R26 ;  /* 0x0003001a57007988 */ /* 0x0007e8000800000f */
[----:B------:R4:W-:Y:S01]  /*1140*/  STS.U8 [R87+UR15+0x500], R28 ;  /* 0x0005001c57007988 */ /* 0x0009e2000800000f */
[----:B-1----:R-:W-:-:S03]  /*1150*/  IMAD R24, R157, 0x2, R22 ;  /* 0x000000029d187824 */ /* 0x002fc600078e0216 */
[----:B------:R1:W-:Y:S01]  /*1160*/  STS.U8 [R87+UR15+0x700], R30 ;  /* 0x0007001e57007988 */ /* 0x0003e2000800000f */
[----:B---3--:R-:W-:-:S03]  /*1170*/  IMAD R26, R157, 0x2, R24 ;  /* 0x000000029d1a7824 */ /* 0x008fc600078e0218 */
[----:B------:R3:W-:Y:S01]  /*1180*/  STS.U8 [R87+UR15+0x900], R32 ;  /* 0x0009002057007988 */ /* 0x0007e2000800000f */
[----:B----4-:R-:W-:-:S03]  /*1190*/  IMAD R28, R157, 0x2, R26 ;  /* 0x000000029d1c7824 */ /* 0x010fc600078e021a */
[----:B------:R4:W-:Y:S01]  /*11a0*/  STS.U8 [R87+UR15+0xb00], R34 ;  /* 0x000b002257007988 */ /* 0x0009e2000800000f */
[----:B-1----:R-:W-:-:S03]  /*11b0*/  IMAD R30, R157, 0x2, R28 ;  /* 0x000000029d1e7824 */ /* 0x002fc600078e021c */
[----:B------:R1:W-:Y:S01]  /*11c0*/  STS.U8 [R87+UR15+0xd00], R40 ;  /* 0x000d002857007988 */ /* 0x0003e2000800000f */
[----:B---3--:R-:W-:-:S03]  /*11d0*/  IMAD R32, R157, 0x2, R30 ;  /* 0x000000029d207824 */ /* 0x008fc600078e021e */
[----:B------:R3:W-:Y:S01]  /*11e0*/  STS.U8 [R87+UR15+0xf00], R42 ;  /* 0x000f002a57007988 */ /* 0x0007e2000800000f */
[C---:B----4-:R-:W-:Y:S01]  /*11f0*/  IMAD R34, R157.reuse, 0x4, R32 ;  /* 0x000000049d227824 */ /* 0x050fe200078e0220 */
[----:B------:R-:W-:Y:S02]  /*1200*/  LEA.HI.X.SX32 R167, R20, R61, 0x1, P3 ;  /* 0x0000003d14a77211 */ /* 0x000fe400018f0eff */
[----:B------:R-:W-:Y:S01]  /*1210*/  STS.U8 [R86+UR15+0x180], R23 ;  /* 0x0001801756007988 */ /* 0x000fe2000800000f */
[----:B-1----:R-:W-:-:S03]  /*1220*/  IMAD R40, R157, 0x2, R34 ;  /* 0x000000029d287824 */ /* 0x002fc600078e0222 */
[----:B------:R-:W-:Y:S01]  /*1230*/  STS.U8 [R86+UR15+0x580], R35 ;  /* 0x0005802356007988 */ /* 0x000fe2000800000f */
[----:B------:R-:W-:-:S03]  /*1240*/  IMAD R6, R157, 0x2, R40 ;  /* 0x000000029d067824 */ /* 0x000fc600078e0228 */
[----:B------:R1:W-:Y:S01]  /*1250*/  STS.U8 [R86+UR15+0x980], R49 ;  /* 0x0009803156007988 */ /* 0x0003e2000800000f */
[C---:B---3--:R-:W-:Y:S01]  /*1260*/  IMAD R42, R157.reuse, 0x2, R6 ;  /* 0x000000029d2a7824 */ /* 0x048fe200078e0206 */
[C---:B------:R-:W-:Y:S02]  /*1270*/  IADD3 R158, P3, PT, R28.reuse, R109, RZ ;  /* 0x0000006d1c9e7210 */ /* 0x040fe40007f7e0ff */
[----:B------:R-:W-:Y:S01]  /*1280*/  STS.U8 [R86+UR15+0x380], R29 ;  /* 0x0003801d56007988 */ /* 0x000fe2000800000f */
[C---:B------:R-:W-:Y:S01]  /*1290*/  IMAD R14, R157.reuse, 0x2, R42 ;  /* 0x000000029d0e7824 */ /* 0x040fe200078e022a */
[----:B------:R-:W-:Y:S02]  /*12a0*/  LEA.HI.X.SX32 R159, R28, R61, 0x1, P3 ;  /* 0x0000003d1c9f7211 */ /* 0x000fe400018f0eff */
[----:B------:R-:W-:Y:S01]  /*12b0*/  STS.U8 [R86+UR15+0x780], R43 ;  /* 0x0007802b56007988 */ /* 0x000fe2000800000f */
[----:B------:R-:W-:Y:S01]  /*12c0*/  IMAD R44, R157, 0x2, R14 ;  /* 0x000000029d2c7824 */ /* 0x000fe200078e020e */
[----:B------:R-:W-:-:S02]  /*12d0*/  IADD3 R148, P3, PT, R34, R109, RZ ;  /* 0x0000006d22947210 */ /* 0x000fc40007f7e0ff */
[----:B------:R-:W-:Y:S01]  /*12e0*/  STS.U8 [R86+UR15+0xb80], R55 ;  /* 0x000b803756007988 */ /* 0x000fe2000800000f */
[C---:B------:R-:W-:Y:S01]  /*12f0*/  IMAD R20, R157.reuse, 0x2, R44 ;  /* 0x000000029d147824 */ /* 0x040fe200078e022c */
[----:B------:R-:W-:Y:S02]  /*1300*/  LEA.HI.X.SX32 R149, R34, R61, 0x1, P3 ;  /* 0x0000003d22957211 */ /* 0x000fe400018f0eff */
[----:B------:R3:W-:Y:S01]  /*1310*/  STS.U8 [R86+UR15+0xd80], R7 ;  /* 0x000d800756007988 */ /* 0x0007e2000800000f */
[C---:B------:R-:W-:Y:S01]  /*1320*/  IADD3 R140, P3, PT, R14.reuse, R109, RZ ;  /* 0x0000006d0e8c7210 */ /* 0x040fe20007f7e0ff */
[C---:B------:R-:W-:Y:S02]  /*1330*/  IMAD R46, R157.reuse, 0x4, R20 ;  /* 0x000000049d2e7824 */ /* 0x040fe400078e0214 */
[----:B------:R-:W-:Y:S01]  /*1340*/  STS.U8 [R86+UR15+0xf80], R59 ;  /* 0x000f803b56007988 */ /* 0x000fe2000800000f */
[----:B------:R-:W-:Y:S02]  /*1350*/  LEA.HI.X.SX32 R141, R14, R61, 0x1, P3 ;  /* 0x0000003d0e8d7211 */ /* 0x000fe400018f0eff */
[C---:B------:R-:W-:Y:S01]  /*1360*/  IADD3 R132, P3, PT, R46.reuse, R109, RZ ;  /* 0x0000006d2e847210 */ /* 0x040fe20007f7e0ff */
[----:B------:R-:W-:Y:S01]  /*1370*/  STTM.16dp32bit_t0_t15.x32 tmem[UR17], RZ ;  /* 0x000000ff000079ed */ /* 0x000fe20008a80011 */
[----:B------:R-:W-:Y:S01]  /*1380*/  STTM.16dp32bit_t16_t31.x32 tmem[UR17+0x20], RZ ;  /* 0x000020ff000079ed */ /* 0x000fe20008aa0011 */
[----:B------:R-:W-:Y:S01]  /*1390*/  IMAD R28, R157, 0x2, R46 ;  /* 0x000000029d1c7824 */ /* 0x000fe200078e022e */
[----:B------:R-:W4:Y:S01]  /*13a0*/  FENCE.VIEW.ASYNC.T ;  /* 0x00000000000073c6 */ /* 0x000f220000000200 */
[----:B------:R-:W-:Y:S01]  /*13b0*/  LEA.HI.X.SX32 R133, R46, R61, 0x1, P3 ;  /* 0x0000003d2e857211 */ /* 0x000fe200018f0eff */
[----:B----4-:R-:W-:Y:S01]  /*13c0*/  BAR.SYNC.DEFER_BLOCKING 0x0 ;  /* 0x0000000000007b1d */ /* 0x010fe20000010000 */
[----:B------:R-:W-:-:S02]  /*13d0*/  IADD3 R180, P3, PT, R8, R109, RZ ;  /* 0x0000006d08b47210 */ /* 0x000fc40007f7e0ff */
[----:B-1----:R-:W-:Y:S02]  /*13e0*/  PRMT R49, RZ, 0x7610, R49 ;  /* 0x00007610ff317816 */ /* 0x002fe40000000031 */
[----:B------:R-:W-:Y:S02]  /*13f0*/  LEA.HI.X.SX32 R181, R8, R61, 0x1, P3 ;  /* 0x0000003d08b57211 */ /* 0x000fe400018f0eff */
[C---:B------:R-:W-:Y:S02]  /*1400*/  IADD3 R172, P3, PT, R16.reuse, R109, RZ ;  /* 0x0000006d10ac7210 */ /* 0x040fe40007f7e0ff */
[----:B---3--:R-:W-:Y:S02]  /*1410*/  PRMT R7, RZ, 0x7610, R7 ;  /* 0x00007610ff077816 */ /* 0x008fe40000000007 */
[----:B------:R-:W-:Y:S02]  /*1420*/  LEA.HI.X.SX32 R173, R16, R61, 0x1, P3 ;  /* 0x0000003d10ad7211 */ /* 0x000fe400018f0eff */
[----:B------:R-:W-:Y:S01]  /*1430*/  IADD3 R154, P3, PT, R30, R109, RZ ;  /* 0x0000006d1e9a7210 */ /* 0x000fe20007f7e0ff */
[----:B------:R-:W-:-:S03]  /*1440*/  IMAD R48, R157, 0x2, R28 ;  /* 0x000000029d307824 */ /* 0x000fc600078e021c */
[----:B------:R-:W-:Y:S02]  /*1450*/  LEA.HI.X.SX32 R155, R30, R61, 0x1, P3 ;  /* 0x0000003d1e9b7211 */ /* 0x000fe400018f0eff */
[----:B------:R-:W-:Y:S01]  /*1460*/  IADD3 R138, P3, PT, R44, R109, RZ ;  /* 0x0000006d2c8a7210 */ /* 0x000fe20007f7e0ff */
[----:B------:R-:W-:-:S03]  /*1470*/  IMAD R34, R157, 0x2, R48 ;  /* 0x000000029d227824 */ /* 0x000fc600078e0230 */
[----:B------:R-:W-:Y:S01]  /*1480*/  LEA.HI.X.SX32 R139, R44, R61, 0x1, P3 ;  /* 0x0000003d2c8b7211 */ /* 0x000fe200018f0eff */
[----:B------:R-:W1:Y:S02]  /*1490*/  FENCE.VIEW.ASYNC.S ;  /* 0x00000000000073c6 */ /* 0x000e640000000000 */
[----:B-1----:R1:W3:Y:S01]  /*14a0*/  @!UP1 SYNCS.EXCH.64 URZ, [UR11], UR6 ;  /* 0x000000060bff95b2 */ /* 0x0022e20008000100 */
[C---:B------:R-:W-:Y:S01]  /*14b0*/  IADD3 R130, P3, PT, R28.reuse, R109, RZ ;  /* 0x0000006d1c827210 */ /* 0x040fe20007f7e0ff */
[----:B------:R-:W-:Y:S01]  /*14c0*/  IMAD R14, R157, 0x2, R34 ;  /* 0x000000029d0e7824 */ /* 0x000fe200078e0222 */
[----:B---3--:R-:W-:Y:S02]  /*14d0*/  BAR.SYNC.DEFER_BLOCKING 0x0 ;  /* 0x0000000000007b1d */ /* 0x008fe40000010000 */
[----:B------:R-:W-:Y:S02]  /*14e0*/  LEA.HI.X.SX32 R131, R28, R61, 0x1, P3 ;  /* 0x0000003d1c837211 */ /* 0x000fe400018f0eff */
[----:B------:R-:W-:-:S02]  /*14f0*/  IADD3 R178, P3, PT, R10, R109, RZ ;  /* 0x0000006d0ab27210 */ /* 0x000fc40007f7e0ff */
[----:B------:R-:W-:Y:S02]  /*1500*/  IADD3 R124, P4, PT, R14, R109, RZ ;  /* 0x0000006d0e7c7210 */ /* 0x000fe40007f9e0ff */
[----:B------:R-:W-:Y:S02]  /*1510*/  LEA.HI.X.SX32 R179, R10, R61, 0x1, P3 ;  /* 0x0000003d0ab37211 */ /* 0x000fe400018f0eff */
[----:B------:R-:W-:Y:S02]  /*1520*/  IADD3 R170, P3, PT, R18, R109, RZ ;  /* 0x0000006d12aa7210 */ /* 0x000fe40007f7e0ff */
[-C--:B------:R-:W-:Y:S02]  /*1530*/  LEA.HI.X.SX32 R125, R14, R61.reuse, 0x1, P4 ;  /* 0x0000003d0e7d7211 */ /* 0x080fe400020f0eff */
[----:B------:R-:W-:Y:S02]  /*1540*/  LEA.HI.X.SX32 R171, R18, R61, 0x1, P3 ;  /* 0x0000003d12ab7211 */ /* 0x000fe400018f0eff */
[----:B------:R-:W-:-:S02]  /*1550*/  IADD3 R164, P4, PT, R22, R109, RZ ;  /* 0x0000006d16a47210 */ /* 0x000fc40007f9e0ff */
[----:B------:R-:W-:Y:S01]  /*1560*/  IADD3 R162, P3, PT, R24, R109, RZ ;  /* 0x0000006d18a27210 */ /* 0x000fe20007f7e0ff */
[----:B------:R-:W-:Y:S01]  /*1570*/  IMAD R14, R157, 0x2, R14 ;  /* 0x000000029d0e7824 */ /* 0x000fe200078e020e */
[-C--:B------:R-:W-:Y:S02]  /*1580*/  LEA.HI.X.SX32 R165, R22, R61.reuse, 0x1, P4 ;  /* 0x0000003d16a57211 */ /* 0x080fe400020f0eff */
[----:B------:R-:W-:Y:S02]  /*1590*/  LEA.HI.X.SX32 R163, R24, R61, 0x1, P3 ;  /* 0x0000003d18a37211 */ /* 0x000fe400018f0eff */
[-C--:B------:R-:W-:Y:S01]  /*15a0*/  IADD3 R146, P4, PT, R40, R109.reuse, RZ ;  /* 0x0000006d28927210 */ /* 0x080fe20007f9e0ff */
[----:B------:R-:W3:Y:S01]  /*15b0*/  @P2 LDG.E.U8 R49, desc[UR24][R124.64] ;  /* 0x000000187c312981 */ /* 0x000ee2000c1e1100 */
[----:B------:R-:W-:Y:S02]  /*15c0*/  IADD3 R152, P3, PT, R32, R109, RZ ;  /* 0x0000006d20987210 */ /* 0x000fe40007f7e0ff */
[-C--:B------:R-:W-:Y:S01]  /*15d0*/  LEA.HI.X.SX32 R147, R40, R61.reuse, 0x1, P4 ;  /* 0x0000003d28937211 */ /* 0x080fe200020f0eff */
[----:B------:R-:W4:Y:S01]  /*15e0*/  @P2 LDG.E.U8 R7, desc[UR24][R182.64] ;  /* 0x00000018b6072981 */ /* 0x000f22000c1e1100 */
[----:B------:R-:W-:-:S02]  /*15f0*/  LEA.HI.X.SX32 R153, R32, R61, 0x1, P3 ;  /* 0x0000003d20997211 */ /* 0x000fc400018f0eff */
[-C--:B------:R-:W-:Y:S01]  /*1600*/  IADD3 R120, P4, PT, R14, R109.reuse, RZ ;  /* 0x0000006d0e787210 */ /* 0x080fe20007f9e0ff */
[----:B------:R-:W2:Y:S01]  /*1610*/  @P2 LDG.E.U8 R13, desc[UR24][R174.64] ;  /* 0x00000018ae0d2981 */ /* 0x000ea2000c1e1100 */
[----:B------:R-:W-:Y:S02]  /*1620*/  IADD3 R136, P3, PT, R20, R109, RZ ;  /* 0x0000006d14887210 */ /* 0x000fe40007f7e0ff */
[-C--:B------:R-:W-:Y:S02]  /*1630*/  LEA.HI.X.SX32 R121, R14, R61.reuse, 0x1, P4 ;  /* 0x0000003d0e797211 */ /* 0x080fe400020f0eff */
[----:B------:R-:W-:Y:S02]  /*1640*/  LEA.HI.X.SX32 R137, R20, R61, 0x1, P3 ;  /* 0x0000003d14897211 */ /* 0x000fe400018f0eff */
[-C--:B------:R-:W-:Y:S02]  /*1650*/  IADD3 R144, P4, PT, R6, R109.reuse, RZ ;  /* 0x0000006d06907210 */ /* 0x080fe40007f9e0ff */
[----:B------:R-:W-:-:S02]  /*1660*/  IADD3 R176, P3, PT, R12, R109, RZ ;  /* 0x0000006d0cb07210 */ /* 0x000fc40007f7e0ff */
[----:B------:R-:W-:Y:S01]  /*1670*/  LEA.HI.X.SX32 R145, R6, R61, 0x1, P4 ;  /* 0x0000003d06917211 */ /* 0x000fe200020f0eff */
[----:B------:R-:W-:Y:S01]  /*1680*/  IMAD R6, R76, R157, RZ ;  /* 0x0000009d4c067224 */ /* 0x000fe200078e02ff */
[----:B------:R-:W-:Y:S02]  /*1690*/  LEA.HI.X.SX32 R177, R12, R61, 0x1, P3 ;  /* 0x0000003d0cb17211 */ /* 0x000fe400018f0eff */
[-C--:B------:R-:W-:Y:S01]  /*16a0*/  IADD3 R168, P3, PT, R5, R109.reuse, RZ ;  /* 0x0000006d05a87210 */ /* 0x080fe20007f7e0ff */
[----:B------:R-:W-:Y:S01]  /*16b0*/  IMAD R14, R157, 0x2, R14 ;  /* 0x000000029d0e7824 */ /* 0x000fe200078e020e */
[----:B------:R-:W-:Y:S02]  /*16c0*/  IADD3 R128, P4, PT, R48, R109, RZ ;  /* 0x0000006d30807210 */ /* 0x000fe40007f9e0ff */
[----:B------:R-:W-:Y:S02]  /*16d0*/  LEA.HI.X.SX32 R169, R5, R61, 0x1, P3 ;  /* 0x0000003d05a97211 */ /* 0x000fe400018f0eff */
[----:B------:R-:W-:Y:S01]  /*16e0*/  IADD3 R150, P3, PT, R6, R109, RZ ;  /* 0x0000006d06967210 */ /* 0x000fe20007f7e0ff */
[----:B------:R-:W-:Y:S01]  /*16f0*/  IMAD R5, R36, R157, RZ ;  /* 0x0000009d24057224 */ /* 0x000fe200078e02ff */
[----:B------:R-:W-:-:S02]  /*1700*/  LEA.HI.X.SX32 R129, R48, R61, 0x1, P4 ;  /* 0x0000003d30817211 */ /* 0x000fc400020f0eff */
[----:B------:R-:W-:Y:S02]  /*1710*/  LEA.HI.X.SX32 R151, R6, R61, 0x1, P3 ;  /* 0x0000003d06977211 */ /* 0x000fe400018f0eff */
[-C--:B------:R-:W-:Y:S02]  /*1720*/  IADD3 R110, P4, PT, R14, R109.reuse, RZ ;  /* 0x0000006d0e6e7210 */ /* 0x080fe40007f9e0ff */
[----:B------:R-:W-:Y:S01]  /*1730*/  IADD3 R142, P3, PT, R42, R109, RZ ;  /* 0x0000006d2a8e7210 */ /* 0x000fe20007f7e0ff */
[----:B------:R-:W-:Y:S01]  /*1740*/  IMAD R6, R2, R157, RZ ;  /* 0x0000009d02067224 */ /* 0x000fe200078e02ff */
[-C--:B------:R-:W-:Y:S02]  /*1750*/  LEA.HI.X.SX32 R111, R14, R61.reuse, 0x1, P4 ;  /* 0x0000003d0e6f7211 */ /* 0x080fe400020f0eff */
[----:B------:R-:W-:Y:S02]  /*1760*/  LEA.HI.X.SX32 R143, R42, R61, 0x1, P3 ;  /* 0x0000003d2a8f7211 */ /* 0x000fe400018f0eff */
[----:B------:R-:W-:-:S02]  /*1770*/  IADD3 R160, P4, PT, R26, R109, RZ ;  /* 0x0000006d1aa07210 */ /* 0x000fc40007f9e0ff */
[C---:B------:R-:W-:Y:S02]  /*1780*/  IADD3 R134, P3, PT, R5.reuse, R109, RZ ;  /* 0x0000006d05867210 */ /* 0x040fe40007f7e0ff */
[-C--:B------:R-:W-:Y:S02]  /*1790*/  LEA.HI.X.SX32 R161, R26, R61.reuse, 0x1, P4 ;  /* 0x0000003d1aa17211 */ /* 0x080fe400020f0eff */
[----:B------:R-:W-:Y:S02]  /*17a0*/  LEA.HI.X.SX32 R135, R5, R61, 0x1, P3 ;  /* 0x0000003d05877211 */ /* 0x000fe400018f0eff */
[----:B------:R-:W-:Y:S02]  /*17b0*/  PRMT R19, RZ, 0x7610, R19 ;  /* 0x00007610ff137816 */ /* 0x000fe40000000013 */
[----:B------:R-:W-:Y:S02]  /*17c0*/  PRMT R25, RZ, 0x7610, R25 ;  /* 0x00007610ff197816 */ /* 0x000fe40000000019 */
[----:B------:R-:W-:-:S02]  /*17d0*/  PRMT R31, RZ, 0x7610, R31 ;  /* 0x00007610ff1f7816 */ /* 0x000fc4000000001f */
[----:B------:R-:W-:Y:S01]  /*17e0*/  PRMT R39, RZ, 0x7610, R39 ;  /* 0x00007610ff277816 */ /* 0x000fe20000000027 */
[----:B------:R-:W2:Y:S01]  /*17f0*/  @P2 LDG.E.U8 R19, desc[UR24][R166.64] ;  /* 0x00000018a6132981 */ /* 0x000ea2000c1e1100 */
[----:B------:R-:W-:Y:S02]  /*1800*/  PRMT R43, RZ, 0x7610, R43 ;  /* 0x00007610ff2b7816 */ /* 0x000fe4000000002b */
[-C--:B------:R-:W-:Y:S01]  /*1810*/  IADD3 R126, P4, PT, R34, R109.reuse, RZ ;  /* 0x0000006d227e7210 */ /* 0x080fe20007f9e0ff */
[----:B------:R-:W2:Y:S01]  /*1820*/  @P2 LDG.E.U8 R25, desc[UR24][R158.64] ;  /* 0x000000189e192981 */ /* 0x000ea2000c1e1100 */
[----:B------:R-:W-:Y:S02]  /*1830*/  IADD3 R108, P3, PT, R6, R109, RZ ;  /* 0x0000006d066c7210 */ /* 0x000fe40007f7e0ff */
[----:B------:R-:W-:Y:S01]  /*1840*/  PRMT R9, RZ, 0x7610, R9 ;  /* 0x00007610ff097816 */ /* 0x000fe20000000009 */
[----:B------:R-:W2:Y:S01]  /*1850*/  @P2 LDG.E.U8 R31, desc[UR24][R148.64] ;  /* 0x00000018941f2981 */ /* 0x000ea2000c1e1100 */
[----:B------:R-:W-:-:S02]  /*1860*/  PRMT R15, RZ, 0x7610, R15 ;  /* 0x00007610ff0f7816 */ /* 0x000fc4000000000f */
[----:B------:R-:W-:Y:S01]  /*1870*/  PRMT R21, RZ, 0x7610, R21 ;  /* 0x00007610ff157816 */ /* 0x000fe20000000015 */
[----:B------:R-:W2:Y:S01]  /*1880*/  @P2 LDG.E.U8 R39, desc[UR24][R140.64] ;  /* 0x000000188c272981 */ /* 0x000ea2000c1e1100 */
[----:B------:R-:W-:Y:S02]  /*1890*/  PRMT R27, RZ, 0x7610, R27 ;  /* 0x00007610ff1b7816 */ /* 0x000fe4000000001b */
[----:B------:R-:W-:Y:S01]  /*18a0*/  PRMT R33, RZ, 0x7610, R33 ;  /* 0x00007610ff217816 */ /* 0x000fe20000000021 */
[----:B------:R-:W2:Y:S01]  /*18b0*/  @P2 LDG.E.U8 R43, desc[UR24][R132.64] ;  /* 0x00000018842b2981 */ /* 0x000ea2000c1e1100 */
[----:B------:R-:W-:Y:S02]  /*18c0*/  PRMT R41, RZ, 0x7610, R41 ;  /* 0x00007610ff297816 */ /* 0x000fe40000000029 */
        /* <DEDUP_REMOVED lines=27> */
[-C--:B------:R-:W-:Y:S01]  /*1a80*/  LEA.HI.X.SX32 R127, R34, R61.reuse, 0x1, P4 ;  /* 0x0000003d227f7211 */ /* 0x080fe200020f0eff */
[----:B------:R-:W2:Y:S01]  /*1a90*/  @P2 LDG.E.U8 R10, desc[UR24][R170.64] ;  /* 0x00000018aa0a2981 */ /* 0x000ea2000c1e1100 */
[----:B------:R-:W-:-:S03]  /*1aa0*/  LEA.HI.X.SX32 R109, R6, R61, 0x1, P3 ;  /* 0x0000003d066d7211 */ /* 0x000fc600018f0eff */
[----:B------:R-:W2:Y:S04]  /*1ab0*/  @P2 LDG.E.U8 R16, desc[UR24][R162.64] ;  /* 0x00000018a2102981 */ /* 0x000ea8000c1e1100 */
        /* <DEDUP_REMOVED lines=12> */
[----:B------:R-:W2:Y:S01]  /*1b80*/  @P2 LDG.E.U8 R53, desc[UR24][R108.64] ;  /* 0x000000186c352981 */ /* 0x000ea2000c1e1100 */
[----:B-1----:R-:W-:-:S04]  /*1b90*/  @!UP0 UIADD3 UR6, UPT, UPT, -UR5, 0x100000, URZ ;  /* 0x0010000005068890 */ /* 0x002fc8000fffe1ff */
[----:B------:R-:W-:Y:S02]  /*1ba0*/  @!UP0 USHF.L.U32 UR7, UR6, 0xb, URZ ;  /* 0x0000000b06078899 */ /* 0x000fe400080006ff */
[----:B------:R-:W-:Y:S01]  /*1bb0*/  @!UP0 USHF.L.U32 UR6, UR6, 0x1, URZ ;  /* 0x0000000106068899 */ /* 0x000fe200080006ff */
[----:B0-----:R-:W-:Y:S01]  /*1bc0*/  IMAD R40, R4, R85, RZ ;  /* 0x0000005504287224 */ /* 0x001fe200078e02ff */
[----:B------:R-:W-:-:S03]  /*1bd0*/  VOTEU.ALL UP1, P1 ;  /* 0x0000000000ff7886 */ /* 0x000fc60000820000 */
[----:B------:R-:W-:-:S04]  /*1be0*/  IMAD R50, R85, 0x2, R40 ;  /* 0x0000000255327824 */ /* 0x000fc800078e0228 */
[----:B------:R-:W-:-:S03]  /*1bf0*/  IMAD R62, R85, 0x2, R50 ;  /* 0x00000002553e7824 */ /* 0x000fc600078e0232 */
[----:B------:R0:W1:Y:S01]  /*1c00*/  @!UP1 SYNCS.EXCH.64 URZ, [UR15+0x5008], UR6 ;  /* 0x005008060fff95b2 */ /* 0x0000620008000100 */
[----:B------:R-:W-:Y:S01]  /*1c10*/  IMAD R78, R85, 0x2, R62 ;  /* 0x00000002554e7824 */ /* 0x000fe200078e023e */
[----:B------:R-:W-:-:S04]  /*1c20*/  @!UP0 UIADD3 UR4, UPT, UPT, -UR5, 0x100000, URZ ;  /* 0x0010000005048890 */ /* 0x000fc8000fffe1ff */
[----:B------:R-:W-:Y:S02]  /*1c30*/  @!UP0 USHF.L.U32 UR5, UR4, 0xb, URZ ;  /* 0x0000000b04058899 */ /* 0x000fe400080006ff */
[----:B------:R-:W-:Y:S01]  /*1c40*/  @!UP0 USHF.L.U32 UR4, UR4, 0x1, URZ ;  /* 0x0000000104048899 */ /* 0x000fe200080006ff */
[----:B------:R-:W-:Y:S01]  /*1c50*/  ISETP.EQ.U32.AND P3, PT, RZ, UR26, P2 ;  /* 0x0000001aff007c0c */ /* 0x000fe20009762070 */
[----:B------:R-:W-:Y:S01]  /*1c60*/  IMAD R42, R85, 0x2, R78 ;  /* 0x00000002552a7824 */ /* 0x000fe200078e024e */
[----:B------:R-:W-:-:S03]  /*1c70*/  VOTEU.ALL UP1, P1 ;  /* 0x0000000000ff7886 */ /* 0x000fc60000820000 */
[----:B------:R-:W-:-:S04]  /*1c80*/  IMAD R52, R85, 0x2, R42 ;  /* 0x0000000255347824 */ /* 0x000fc800078e022a */
[C---:B------:R-:W-:Y:S01]  /*1c90*/  IMAD R64, R85.reuse, 0x2, R52 ;  /* 0x0000000255407824 */ /* 0x040fe200078e0234 */
[----:B------:R-:W-:Y:S02]  /*1ca0*/  UIADD3 UR10, UPT, UPT, UR15, 0x3000, URZ ;  /* 0x000030000f0a7890 */ /* 0x000fe4000fffe0ff */
[----:B------:R-:W-:Y:S01]  /*1cb0*/  UIADD3 UR18, UPT, UPT, UR16, 0x100000, URZ ;  /* 0x0010000010127890 */ /* 0x000fe2000fffe0ff */
[----:B------:R-:W-:-:S04]  /*1cc0*/  IMAD R44, R85, 0x4, R64 ;  /* 0x00000004552c7824 */ /* 0x000fc800078e0240 */
[----:B------:R-:W-:Y:S01]  /*1cd0*/  IMAD R54, R85, 0x2, R44 ;  /* 0x0000000255367824 */ /* 0x000fe200078e022c */
[----:B---3--:R3:W-:Y:S02]  /*1ce0*/  STS.U8 [R0+UR15+0x2e00], R49 ;  /* 0x002e003100007988 */ /* 0x0087e4000800000f */
[----:B---3--:R-:W3:Y:S02]  /*1cf0*/  LDC.64 R48, c[0x0][0x390] ;  /* 0x0000e400ff307b82 */ /* 0x008ee40000000a00 */
[----:B----4-:R0:W-:Y:S04]  /*1d00*/  STS.U8 [R0+UR15+0x2000], R7 ;  /* 0x0020000700007988 */ /* 0x0101e8000800000f */
[----:B--2---:R0:W-:Y:S04]  /*1d10*/  STS.U8 [R0+UR15+0x2200], R13 ;  /* 0x0022000d00007988 */ /* 0x0041e8000800000f */
[----:B------:R0:W-:Y:S04]  /*1d20*/  STS.U8 [R0+UR15+0x2400], R19 ;  /* 0x0024001300007988 */ /* 0x0001e8000800000f */
        /* <DEDUP_REMOVED lines=27> */
[----:B------:R0:W-:Y:S01]  /*1ee0*/  STS.U8 [R86+UR15+0x2f80], R53 ;  /* 0x002f803556007988 */ /* 0x0001e2000800000f */
[----:B-1----:R1:W-:Y:S06]  /*1ef0*/  MEMBAR.ALL.CTA ;  /* 0x0000000000007992 */ /* 0x0023ec0000008000 */
[----:B-1----:R-:W-:Y:S04]  /*1f00*/  FENCE.VIEW.ASYNC.S ;  /* 0x00000000000073c6 */ /* 0x002fe80000000000 */
[----:B------:R-:W1:Y:S02]  /*1f10*/  FENCE.VIEW.ASYNC.S ;  /* 0x00000000000073c6 */ /* 0x000e640000000000 */
[----:B-1----:R0:W1:Y:S02]  /*1f20*/  @!UP1 SYNCS.EXCH.64 URZ, [UR15+0x3000], UR4 ;  /* 0x003000040fff95b2 */ /* 0x0020640008000100 */
[----:B-1----:R-:W-:Y:S06]  /*1f30*/  BAR.SYNC.DEFER_BLOCKING 0x0 ;  /* 0x0000000000007b1d */ /* 0x002fec0000010000 */
[----:B0--3--:R-:W-:Y:S05]  /*1f40*/  @!P3 BRA `(.L_x_6) ;  /* 0x000000000068b947 */ /* 0x009fea0003800000 */
[----:B------:R-:W-:Y:S02]  /*1f50*/  UIADD3 UR4, UPT, UPT, UR15, 0x2000, URZ ;  /* 0x000020000f047890 */ /* 0x000fe4000fffe0ff */
[----:B------:R-:W-:Y:S02]  /*1f60*/  USHF.R.U32.HI UR6, URZ, 0x4, UR15 ;  /* 0x00000004ff067899 */ /* 0x000fe4000801160f */
[----:B------:R-:W-:Y:S02]  /*1f70*/  USHF.R.U32.HI UR4, URZ, 0x4, UR4 ;  /* 0x00000004ff047899 */ /* 0x000fe40008011604 */
[----:B------:R-:W-:Y:S02]  /*1f80*/  USGXT.U32 UR6, UR6, 0xe ;  /* 0x0000000e0606789a */ /* 0x000fe40008000000 */
[----:B------:R-:W-:Y:S01]  /*1f90*/  USGXT.U32 UR8, UR4, 0xe ;  /* 0x0000000e0408789a */ /* 0x000fe20008000000 */
[----:B------:R-:W-:Y:S01]  /*1fa0*/  UMOV UR20, 0xffffff80 ;  /* 0xffffff8000147882 */ /* 0x000fe20000000000 */
[----:B------:R-:W-:Y:S01]  /*1fb0*/  UMOV UR21, 0x7fffbfdf ;  /* 0x7fffbfdf00157882 */ /* 0x000fe20000000000 */
[----:B------:R-:W-:Y:S01]  /*1fc0*/  UMOV UR22, 0xfffffffe ;  /* 0xfffffffe00167882 */ /* 0x000fe20000000000 */
[----:B------:R-:W-:Y:S01]  /*1fd0*/  UMOV UR23, 0x7fffbfdf ;  /* 0x7fffbfdf00177882 */ /* 0x000fe20000000000 */
[----:B------:R-:W-:Y:S01]  /*1fe0*/  UMOV UR7, URZ ;  /* 0x000000ff00077c82 */ /* 0x000fe20008000000 */
[----:B------:R-:W-:Y:S01]  /*1ff0*/  UMOV UR9, URZ ;  /* 0x000000ff00097c82 */ /* 0x000fe20008000000 */
[----:B------:R-:W-:-:S02]  /*2000*/  UIADD3.64 UR20, UPT, UPT, UR6, -UR20, URZ ;  /* 0x8000001406147297 */ /* 0x000fc4000fffe0ff */
[----:B------:R-:W-:Y:S01]  /*2010*/  UIADD3.64 UR22, UPT, UPT, UR8, -UR22, URZ ;  /* 0x8000001608167297 */ /* 0x000fe2000fffe0ff */
[----:B------:R-:W-:Y:S01]  /*2020*/  UMOV UR28, 0x0 ;  /* 0x00000000001c7882 */ /* 0x000fe20000000000 */
[----:B------:R-:W-:Y:S01]  /*2030*/  UMOV UR29, 0x4108010 ;  /* 0x04108010001d7882 */ /* 0x000fe20000000000 */
[----:B------:R-:W-:Y:S01]  /*2040*/  UMOV UR4, UR10 ;  /* 0x0000000a00047c82 */ /* 0x000fe20008000000 */
[----:B------:R-:W-:Y:S01]  /*2050*/  UMOV UR5, URZ ;  /* 0x000000ff00057c82 */ /* 0x000fe20008000000 */
[----:B------:R-:W-:Y:S01]  /*2060*/  UMOV UR7, 0x80004020 ;  /* 0x8000402000077882 */ /* 0x000fe20000000000 */
[----:B------:R-:W-:Y:S01]  /*2070*/  UMOV UR9, 0x80004020 ;  /* 0x8000402000097882 */ /* 0x000fe20000000000 */
[----:B------:R-:W-:Y:S01]  /*2080*/  UMOV UR30, 0x0 ;  /* 0x00000000001e7882 */ /* 0x000fe20000000000 */
[----:B------:R-:W-:Y:S01]  /*2090*/  UMOV UR31, 0x4108010 ;  /* 0x04108010001f7882 */ /* 0x000fe20000000000 */
[----:B------:R-:W-:Y:S01]  /*20a0*/  UMOV UR4, UR4 ;  /* 0x0000000400047c82 */ /* 0x000fe20008000000 */
[----:B------:R0:W-:Y:S01]  /*20b0*/  UTCQMMA gdesc[UR6], gdesc[UR8], tmem[UR18], tmem[UR28], idesc[UR29], !UPT ;  /* 0x00ff1c08060075ea */ /* 0x0001e2000f800312 */
[----:B------:R0:W-:Y:S01]  /*20c0*/  UTCQMMA gdesc[UR20], gdesc[UR22], tmem[UR18], tmem[UR30], idesc[UR31], UPT ;  /* 0x00ff1e16140075ea */ /* 0x0001e2000b800312 */
[----:B------:R0:W-:Y:S01]  /*20d0*/  UTCBAR [UR4], URZ ;  /* 0x000000ff040073e9 */ /* 0x0001e200080000ff */
[----:B------:R-:W-:Y:S01]  /*20e0*/  NOP ;  /* 0x0000000000007918 */ /* 0x000fe20000000000 */
.L_x_6:
[----:B------:R-:W-:Y:S05]  /*20f0*/  @!P2 BRA `(.L_x_7) ;  /* 0x000000000008a947 */ /* 0x000fea0003800000 */
[----:B------:R-:W1:Y:S02]  /*2100*/  SYNCS.PHASECHK.TRANS64.TRYWAIT P4, [UR15+0x3000], RZ ;  /* 0x003000ffff0075a7 */ /* 0x000e64000808110f */
[----:B-1----:R-:W-:Y:S05]  /*2110*/  @!P4 BRA `(.L_x_8) ;  /* 0x000000600074c947 */ /* 0x002fea0003800000 */
.L_x_7:
[C---:B------:R-:W-:Y:S01]  /*2120*/  IMAD R66, R85.reuse, 0x2, R54 ;  /* 0x0000000255427824 */ /* 0x040fe200078e0236 */
[----:B------:R-:W-:Y:S01]  /*2130*/  UIMAD UR12, UR14, UR12, URZ ;  /* 0x0000000c0e0c72a4 */ /* 0x000fe2000f8e02ff */
[----:B------:R-:W-:Y:S01]  /*2140*/  IMAD R39, R38, UR13, RZ ;  /* 0x0000000d26277c24 */ /* 0x000fe2000f8e02ff */
[----:B------:R-:W-:Y:S01]  /*2150*/  BAR.SYNC.DEFER_BLOCKING 0x0 ;  /* 0x0000000000007b1d */ /* 0x000fe20000010000 */
[C---:B------:R-:W-:Y:S01]  /*2160*/  IMAD R80, R85.reuse, 0x2, R66 ;  /* 0x0000000255507824 */ /* 0x040fe200078e0242 */
[----:B0-----:R-:W-:Y:S01]  /*2170*/  USHF.R.S32.HI UR4, URZ, 0x1f, UR12 ;  /* 0x0000001fff047899 */ /* 0x001fe2000801140c */
[----:B------:R-:W-:Y:S02]  /*2180*/  PRMT R91, RZ, 0x7610, R91 ;  /* 0x00007610ff5b7816 */ /* 0x000fe4000000005b */
[----:B------:R-:W-:Y:S01]  /*2190*/  IMAD R46, R85, 0x2, R80 ;  /* 0x00000002552e7824 */ /* 0x000fe200078e0250 */
[----:B------:R-:W-:Y:S01]  /*21a0*/  IADD3 R84, P4, P5, R39, UR12, R48 ;  /* 0x0000000c27547c10 */ /* 0x000fe2000fd9e030 */
[----:B------:R-:W0:Y:S01]  /*21b0*/  LDCU UR5, c[0x0][0x3a8] ;  /* 0x00007500ff0577ac */ /* 0x000e220008000800 */
[----:B------:R-:W-:Y:S01]  /*21c0*/  LDTM.16dp32bit_t0_t15.x32 R4, tmem[UR17+0x100000] ;  /* 0x10000011000479ee */ /* 0x000fe20008a80000 */
[----:B------:R-:W0:Y:S01]  /*21d0*/  LDTM.16dp32bit_t16_t31.x32 R4, tmem[UR17+0x100020] ;  /* 0x10002011000479ee */ /* 0x000e220008aa0000 */
[----:B------:R-:W-:Y:S01]  /*21e0*/  IMAD R56, R85, 0x2, R46 ;  /* 0x0000000255387824 */ /* 0x000fe200078e022e */
[----:B------:R-:W-:-:S03]  /*21f0*/  SHF.R.S32.HI R38, RZ, 0x1f, R39 ;  /* 0x0000001fff267819 */ /* 0x000fc60000011427 */
[C---:B------:R-:W-:Y:S01]  /*2200*/  IMAD R68, R85.reuse, 0x2, R56 ;  /* 0x0000000255447824 */ /* 0x040fe200078e0238 */
[----:B------:R-:W-:Y:S02]  /*2210*/  IADD3.X R89, PT, PT, R38, UR4, R49, P4, P5 ;  /* 0x0000000426597c10 */ /* 0x000fe4000a7ea431 */
[----:B------:R-:W-:Y:S01]  /*2220*/  IADD3 R106, P4, PT, R40, R84, RZ ;  /* 0x00000054286a7210 */ /* 0x000fe20007f9e0ff */
[----:B------:R-:W-:-:S03]  /*2230*/  IMAD R48, R85, 0x4, R68 ;  /* 0x0000000455307824 */ /* 0x000fc600078e0244 */
[----:B------:R-:W-:Y:S01]  /*2240*/  LEA.HI.X.SX32 R107, R40, R89, 0x1, P4 ;  /* 0x00000059286b7211 */ /* 0x000fe200020f0eff */
[C---:B------:R-:W-:Y:S01]  /*2250*/  IMAD R58, R85.reuse, 0x2, R48 ;  /* 0x00000002553a7824 */ /* 0x040fe200078e0230 */
[----:B------:R-:W-:Y:S01]  /*2260*/  IADD3 R98, P4, PT, R42, R84, RZ ;  /* 0x000000542a627210 */ /* 0x000fe20007f9e0ff */
[----:B------:R-:W-:Y:S01]  /*2270*/  IMAD R81, R36, R85, RZ ;  /* 0x0000005524517224 */ /* 0x000fe200078e02ff */
[----:B------:R-:W-:Y:S01]  /*2280*/  PRMT R113, RZ, 0x7610, R113 ;  /* 0x00007610ff717816 */ /* 0x000fe20000000071 */
[C---:B------:R-:W-:Y:S01]  /*2290*/  IMAD R70, R85.reuse, 0x2, R58 ;  /* 0x0000000255467824 */ /* 0x040fe200078e023a */
[----:B------:R-:W-:Y:S01]  /*22a0*/  PRMT R115, RZ, 0x7610, R115 ;  /* 0x00007610ff737816 */ /* 0x000fe20000000073 */
[----:B------:R-:W1:Y:S01]  /*22b0*/  @!P1 SYNCS.CCTL.IV [UR15+0x3000] ;  /* 0x00300000ff0099b1 */ /* 0x000e62000800000f */
[----:B0-----:R-:W-:Y:S01]  /*22c0*/  FMUL R38, R4, UR5 ;  /* 0x0000000504267c20 */ /* 0x001fe20008400000 */
[----:B------:R-:W-:Y:S02]  /*22d0*/  IMAD R82, R85, 0x2, R70 ;  /* 0x0000000255527824 */ /* 0x000fe400078e0246 */
[----:B------:R-:W-:Y:S01]  /*22e0*/  FMUL R39, R5, UR5 ;  /* 0x0000000505277c20 */ /* 0x000fe20008400000 */
[----:B------:R-:W-:Y:S01]  /*22f0*/  FMUL R41, R6, UR5 ;  /* 0x0000000506297c20 */ /* 0x000fe20008400000 */
[----:B------:R-:W-:Y:S01]  /*2300*/  LEA.HI.X.SX32 R99, R42, R89, 0x1, P4 ;  /* 0x000000592a637211 */ /* 0x000fe200020f0eff */
[----:B------:R-:W-:-:S02]  /*2310*/  IMAD R60, R85, 0x2, R82 ;  /* 0x00000002553c7824 */ /* 0x000fc400078e0252 */
[----:B------:R-:W-:Y:S01]  /*2320*/  FMUL R67, R8, UR5 ;  /* 0x0000000508437c20 */ /* 0x000fe20008400000 */
[----:B------:R-:W-:Y:S01]  /*2330*/  FMUL R69, R10, UR5 ;  /* 0x000000050a457c20 */ /* 0x000fe20008400000 */
[----:B------:R-:W-:Y:S01]  /*2340*/  FMNMX3 R71, R38, R39, R41, !PT ;  /* 0x0000002726477276 */ /* 0x000fe20007800029 */
[----:B------:R-:W-:Y:S02]  /*2350*/  IMAD R72, R85, 0x2, R60 ;  /* 0x0000000255487824 */ /* 0x000fe400078e023c */
[----:B------:R-:W-:Y:S01]  /*2360*/  FMUL R75, R15, UR5 ;  /* 0x000000050f4b7c20 */ /* 0x000fe20008400000 */
[----:B------:R-:W-:Y:S01]  /*2370*/  FMUL R83, R22, UR5 ;  /* 0x0000000516537c20 */ /* 0x000fe20008400000 */
[----:B------:R-:W-:Y:S01]  /*2380*/  FMUL R217, R26, UR5 ;  /* 0x000000051ad97c20 */ /* 0x000fe20008400000 */
[C---:B------:R-:W-:Y:S01]  /*2390*/  IMAD R92, R85.reuse, 0x2, R72 ;  /* 0x00000002555c7824 */ /* 0x040fe200078e0248 */
[----:B------:R-:W-:Y:S01]  /*23a0*/  PRMT R117, RZ, 0x7610, R117 ;  /* 0x00007610ff757816 */ /* 0x000fe20000000075 */
[----:B------:R-:W-:Y:S01]  /*23b0*/  NOP ;  /* 0x0000000000007918 */ /* 0x000fe20000000000 */
[-C--:B------:R-:W-:Y:S01]  /*23c0*/  IADD3 R38, P5, PT, R44, R84.reuse, RZ ;  /* 0x000000542c267210 */ /* 0x080fe20007fbe0ff */
[C---:B------:R-:W-:Y:S01]  /*23d0*/  IMAD R94, R85.reuse, 0x4, R92 ;  /* 0x00000004555e7824 */ /* 0x040fe200078e025c */
[-C--:B------:R-:W-:Y:S01]  /*23e0*/  IADD3 R40, P4, PT, R46, R84.reuse, RZ ;  /* 0x000000542e287210 */ /* 0x080fe20007f9e0ff */
[----:B------:R-:W1:Y:S01]  /*23f0*/  @P2 LDG.E.U8 R91, desc[UR24][R106.64] ;  /* 0x000000186a5b2981 */ /* 0x000e62000c1e1100 */
[-C--:B------:R-:W-:Y:S01]  /*2400*/  LEA.HI.X.SX32 R39, R44, R89.reuse, 0x1, P5 ;  /* 0x000000592c277211 */ /* 0x080fe200028f0eff */
[C---:B------:R-:W-:Y:S01]  /*2410*/  IMAD R100, R85.reuse, 0x2, R94 ;  /* 0x0000000255647824 */ /* 0x040fe200078e025e */
[-C--:B------:R-:W-:Y:S01]  /*2420*/  LEA.HI.X.SX32 R41, R46, R89.reuse, 0x1, P4 ;  /* 0x000000592e297211 */ /* 0x080fe200020f0eff */
[----:B------:R-:W2:Y:S02]  /*2430*/  @P2 LDG.E.U8 R113, desc[UR24][R98.64] ;  /* 0x0000001862712981 */ /* 0x000ea4000c1e1100 */
[C---:B------:R-:W-:Y:S01]  /*2440*/  IMAD R156, R85.reuse, 0x2, R100 ;  /* 0x00000002559c7824 */ /* 0x040fe200078e0264 */
[-C--:B------:R-:W-:Y:S01]  /*2450*/  IADD3 R42, P5, PT, R48, R84.reuse, RZ ;  /* 0x00000054302a7210 */ /* 0x080fe20007fbe0ff */
[----:B------:R-:W3:Y:S01]  /*2460*/  @P2 LDG.E.U8 R115, desc[UR24][R38.64] ;  /* 0x0000001826732981 */ /* 0x000ee2000c1e1100 */
[-C--:B------:R-:W-:Y:S01]  /*2470*/  IADD3 R44, P4, PT, R60, R84.reuse, RZ ;  /* 0x000000543c2c7210 */ /* 0x080fe20007f9e0ff */
[C---:B------:R-:W-:Y:S01]  /*2480*/  IMAD R90, R85.reuse, 0x2, R156 ;  /* 0x00000002555a7824 */ /* 0x040fe200078e029c */
[-C--:B------:R-:W-:Y:S01]  /*2490*/  LEA.HI.X.SX32 R43, R48, R89.reuse, 0x1, P5 ;  /* 0x00000059302b7211 */ /* 0x080fe200028f0eff */
[----:B------:R-:W4:Y:S01]  /*24a0*/  @P2 LDG.E.U8 R117, desc[UR24][R40.64] ;  /* 0x0000001828752981 */ /* 0x000f22000c1e1100 */
[----:B------:R-:W-:Y:S01]  /*24b0*/  LEA.HI.X.SX32 R45, R60, R89, 0x1, P4 ;  /* 0x000000593c2d7211 */ /* 0x000fe200020f0eff */
[----:B------:R-:W-:Y:S01]  /*24c0*/  IMAD R60, R85, 0x2, R90 ;  /* 0x00000002553c7824 */ /* 0x000fe200078e025a */
[----:B------:R-:W-:-:S02]  /*24d0*/  IADD3 R46, P5, PT, R94, R84, RZ ;  /* 0x000000545e2e7210 */ /* 0x000fc40007fbe0ff */
[-C--:B------:R-:W-:Y:S02]  /*24e0*/  IADD3 R104, P4, PT, R50, R84.reuse, RZ ;  /* 0x0000005432687210 */ /* 0x080fe40007f9e0ff */
[-C--:B------:R-:W-:Y:S02]  /*24f0*/  LEA.HI.X.SX32 R47, R94, R89.reuse, 0x1, P5 ;  /* 0x000000595e2f7211 */ /* 0x080fe400028f0eff */
[-C--:B------:R-:W-:Y:S02]  /*2500*/  IADD3 R48, P5, PT, R60, R84.reuse, RZ ;  /* 0x000000543c307210 */ /* 0x080fe40007fbe0ff */
[-C--:B------:R-:W-:Y:S02]  /*2510*/  LEA.HI.X.SX32 R105, R50, R89.reuse, 0x1, P4 ;  /* 0x0000005932697211 */ /* 0x080fe400020f0eff */
[----:B------:R-:W-:Y:S02]  /*2520*/  LEA.HI.X.SX32 R49, R60, R89, 0x1, P5 ;  /* 0x000000593c317211 */ /* 0x000fe400028f0eff */
[----:B------:R-:W-:-:S02]  /*2530*/  IADD3 R96, P5, PT, R52, R84, RZ ;  /* 0x0000005434607210 */ /* 0x000fc40007fbe0ff */
[-C--:B------:R-:W-:Y:S02]  /*2540*/  IADD3 R50, P4, PT, R54, R84.reuse, RZ ;  /* 0x0000005436327210 */ /* 0x080fe40007f9e0ff */
[-C--:B------:R-:W-:Y:S02]  /*2550*/  LEA.HI.X.SX32 R97, R52, R89.reuse, 0x1, P5 ;  /* 0x0000005934617211 */ /* 0x080fe400028f0eff */
[-C--:B------:R-:W-:Y:S02]  /*2560*/  LEA.HI.X.SX32 R51, R54, R89.reuse, 0x1, P4 ;  /* 0x0000005936337211 */ /* 0x080fe400020f0eff */
[-C--:B------:R-:W-:Y:S02]  /*2570*/  IADD3 R52, P5, PT, R56, R84.reuse, RZ ;  /* 0x0000005438347210 */ /* 0x080fe40007fbe0ff */
[----:B------:R-:W-:Y:S02]  /*2580*/  IADD3 R54, P4, PT, R58, R84, RZ ;  /* 0x000000543a367210 */ /* 0x000fe40007f9e0ff */
[----:B------:R-:W-:-:S02]  /*2590*/  LEA.HI.X.SX32 R53, R56, R89, 0x1, P5 ;  /* 0x0000005938357211 */ /* 0x000fc400028f0eff */
[-C--:B------:R-:W-:Y:S02]  /*25a0*/  LEA.HI.X.SX32 R55, R58, R89.reuse, 0x1, P4 ;  /* 0x000000593a377211 */ /* 0x080fe400020f0eff */
[CC--:B------:R-:W-:Y:S02]  /*25b0*/  IADD3 R56, P4, PT, R72.reuse, R84.reuse, RZ ;  /* 0x0000005448387210 */ /* 0x0c0fe40007f9e0ff */
[----:B------:R-:W-:Y:S02]  /*25c0*/  PRMT R119, RZ, 0x7610, R119 ;  /* 0x00007610ff777816 */ /* 0x000fe40000000077 */
[-C--:B------:R-:W-:Y:S01]  /*25d0*/  LEA.HI.X.SX32 R57, R72, R89.reuse, 0x1, P4 ;  /* 0x0000005948397211 */ /* 0x080fe200020f0eff */
[----:B------:R-:W-:Y:S01]  /*25e0*/  IMAD R72, R85, 0x2, R60 ;  /* 0x0000000255487824 */ /* 0x000fe200078e023c */
[C---:B------:R-:W-:Y:S02]  /*25f0*/  IADD3 R58, P4, PT, R100.reuse, R84, RZ ;  /* 0x00000054643a7210 */ /* 0x040fe40007f9e0ff */
[----:B------:R-:W-:Y:S01]  /*2600*/  PRMT R123, RZ, 0x7610, R123 ;  /* 0x00007610ff7b7816 */ /* 0x000fe2000000007b */
[----:B------:R-:W5:Y:S01]  /*2610*/  @P2 LDG.E.U8 R119, desc[UR24][R42.64] ;  /* 0x000000182a772981 */ /* 0x000f62000c1e1100 */
[----:B------:R-:W-:-:S02]  /*2620*/  LEA.HI.X.SX32 R59, R100, R89, 0x1, P4 ;  /* 0x00000059643b7211 */ /* 0x000fc400020f0eff */
[-C--:B------:R-:W-:Y:S02]  /*2630*/  IADD3 R102, P4, PT, R62, R84.reuse, RZ ;  /* 0x000000543e667210 */ /* 0x080fe40007f9e0ff */
[-C--:B------:R-:W-:Y:S01]  /*2640*/  IADD3 R60, P5, PT, R72, R84.reuse, RZ ;  /* 0x00000054483c7210 */ /* 0x080fe20007fbe0ff */
[----:B------:R-:W2:Y:S01]  /*2650*/  @P2 LDG.E.U8 R123, desc[UR24][R44.64] ;  /* 0x000000182c7b2981 */ /* 0x000ea2000c1e1100 */
[-C--:B------:R-:W-:Y:S02]  /*2660*/  LEA.HI.X.SX32 R103, R62, R89.reuse, 0x1, P4 ;  /* 0x000000593e677211 */ /* 0x080fe400020f0eff */
[----:B------:R-:W-:Y:S02]  /*2670*/  LEA.HI.X.SX32 R61, R72, R89, 0x1, P5 ;  /* 0x00000059483d7211 */ /* 0x000fe400028f0eff */
[-C--:B------:R-:W-:Y:S02]  /*2680*/  IADD3 R94, P4, PT, R64, R84.reuse, RZ ;  /* 0x00000054405e7210 */ /* 0x080fe40007f9e0ff */
[----:B------:R-:W-:-:S02]  /*2690*/  IADD3 R62, P5, PT, R66, R84, RZ ;  /* 0x00000054423e7210 */ /* 0x000fc40007fbe0ff */
[-C--:B------:R-:W-:Y:S02]  /*26a0*/  LEA.HI.X.SX32 R95, R64, R89.reuse, 0x1, P4 ;  /* 0x00000059405f7211 */ /* 0x080fe400020f0eff */
[----:B------:R-:W-:Y:S01]  /*26b0*/  LEA.HI.X.SX32 R63, R66, R89, 0x1, P5 ;  /* 0x00000059423f7211 */ /* 0x000fe200028f0eff */
[----:B------:R-:W-:Y:S01]  /*26c0*/  FMUL R66, R7, UR5 ;  /* 0x0000000507427c20 */ /* 0x000fe20008400000 */
[----:B------:R-:W-:-:S04]  /*26d0*/  IADD3 R64, P4, PT, R68, R84, RZ ;  /* 0x0000005444407210 */ /* 0x000fc80007f9e0ff */
[-C--:B------:R-:W-:Y:S01]  /*26e0*/  LEA.HI.X.SX32 R65, R68, R89.reuse, 0x1, P4 ;  /* 0x0000005944417211 */ /* 0x080fe200020f0eff */
[----:B------:R-:W-:Y:S01]  /*26f0*/  FMUL R68, R9, UR5 ;  /* 0x0000000509447c20 */ /* 0x000fe20008400000 */
[----:B------:R-:W-:Y:S02]  /*2700*/  FMNMX3 R67, R71, R66, R67, !PT ;  /* 0x0000004247437276 */ /* 0x000fe40007800043 */
[----:B------:R-:W-:Y:S02]  /*2710*/  IADD3 R66, P4, PT, R70, R84, RZ ;  /* 0x0000005446427210 */ /* 0x000fe40007f9e0ff */
[----:B------:R-:W-:Y:S01]  /*2720*/  FMNMX3 R73, R67, R68, R69, !PT ;  /* 0x0000004443497276 */ /* 0x000fe20007800045 */
[----:B------:R-:W-:Y:S01]  /*2730*/  FMUL R71, R12, UR5 ;  /* 0x000000050c477c20 */ /* 0x000fe20008400000 */
[----:B------:R-:W-:Y:S01]  /*2740*/  LEA.HI.X.SX32 R67, R70, R89, 0x1, P4 ;  /* 0x0000005946437211 */ /* 0x000fe200020f0eff */
[----:B------:R-:W-:Y:S01]  /*2750*/  FMUL R70, R11, UR5 ;  /* 0x000000050b467c20 */ /* 0x000fe20008400000 */
[----:B------:R-:W-:-:S04]  /*2760*/  IADD3 R68, P5, PT, R92, R84, RZ ;  /* 0x000000545c447210 */ /* 0x000fc80007fbe0ff */
[----:B------:R-:W-:Y:S01]  /*2770*/  LEA.HI.X.SX32 R69, R92, R89, 0x1, P5 ;  /* 0x000000595c457211 */ /* 0x000fe200028f0eff */
[----:B------:R-:W-:Y:S01]  /*2780*/  FMUL R92, R14, UR5 ;  /* 0x000000050e5c7c20 */ /* 0x000fe20008400000 */
[----:B------:R-:W-:Y:S01]  /*2790*/  FMNMX3 R77, R73, R70, R71, !PT ;  /* 0x00000046494d7276 */ /* 0x000fe20007800047 */
[----:B------:R-:W-:Y:S01]  /*27a0*/  FMUL R73, R13, UR5 ;  /* 0x000000050d497c20 */ /* 0x000fe20008400000 */
[----:B------:R-:W-:Y:S01]  /*27b0*/  FMUL R100, R16, UR5 ;  /* 0x0000000510647c20 */ /* 0x000fe20008400000 */
[----:B------:R-:W-:-:S03]  /*27c0*/  IADD3 R70, P4, PT, R156, R84, RZ ;  /* 0x000000549c467210 */ /* 0x000fc60007f9e0ff */
[----:B------:R-:W-:Y:S01]  /*27d0*/  FMNMX3 R77, R77, R73, R92, !PT ;  /* 0x000000494d4d7276 */ /* 0x000fe2000780005c */
[----:B------:R-:W-:Y:S01]  /*27e0*/  IMAD R73, R85, 0x2, R72 ;  /* 0x0000000255497824 */ /* 0x000fe200078e0248 */
[----:B------:R-:W-:Y:S02]  /*27f0*/  LEA.HI.X.SX32 R71, R156, R89, 0x1, P4 ;  /* 0x000000599c477211 */ /* 0x000fe400020f0eff */
[----:B------:R-:W-:Y:S01]  /*2800*/  FMNMX3 R79, R77, R75, R100, !PT ;  /* 0x0000004b4d4f7276 */ /* 0x000fe20007800064 */
[----:B------:R-:W-:Y:S01]  /*2810*/  IMAD R75, R74, R85, RZ ;  /* 0x000000554a4b7224 */ /* 0x000fe200078e02ff */
[-C--:B------:R-:W-:Y:S01]  /*2820*/  IADD3 R100, P4, PT, R78, R84.reuse, RZ ;  /* 0x000000544e647210 */ /* 0x080fe20007f9e0ff */
[----:B------:R-:W-:Y:S01]  /*2830*/  FMUL R74, R17, UR5 ;  /* 0x00000005114a7c20 */ /* 0x000fe20008400000 */
[----:B------:R-:W-:Y:S01]  /*2840*/  FMUL R77, R18, UR5 ;  /* 0x00000005124d7c20 */ /* 0x000fe20008400000 */
[----:B------:R-:W-:Y:S02]  /*2850*/  IADD3 R72, P5, PT, R73, R84, RZ ;  /* 0x0000005449487210 */ /* 0x000fe40007fbe0ff */
[----:B------:R-:W-:-:S02]  /*2860*/  LEA.HI.X.SX32 R101, R78, R89, 0x1, P4 ;  /* 0x000000594e657211 */ /* 0x000fc400020f0eff */
[----:B------:R-:W-:Y:S01]  /*2870*/  FMNMX3 R78, R79, R74, R77, !PT ;  /* 0x0000004a4f4e7276 */ /* 0x000fe2000780004d */
[----:B------:R-:W-:Y:S01]  /*2880*/  IMAD R77, R76, R85, RZ ;  /* 0x000000554c4d7224 */ /* 0x000fe200078e02ff */
[-C--:B------:R-:W-:Y:S01]  /*2890*/  LEA.HI.X.SX32 R73, R73, R89.reuse, 0x1, P5 ;  /* 0x0000005949497211 */ /* 0x080fe200028f0eff */
[----:B------:R-:W-:Y:S01]  /*28a0*/  FMUL R76, R19, UR5 ;  /* 0x00000005134c7c20 */ /* 0x000fe20008400000 */
[CC--:B------:R-:W-:Y:S01]  /*28b0*/  IADD3 R92, P4, PT, R75.reuse, R84.reuse, RZ ;  /* 0x000000544b5c7210 */ /* 0x0c0fe20007f9e0ff */
[----:B------:R-:W-:Y:S01]  /*28c0*/  FMUL R79, R20, UR5 ;  /* 0x00000005144f7c20 */ /* 0x000fe20008400000 */
[C---:B------:R-:W-:Y:S02]  /*28d0*/  IADD3 R74, P5, PT, R80.reuse, R84, RZ ;  /* 0x00000054504a7210 */ /* 0x040fe40007fbe0ff */
[-C--:B------:R-:W-:Y:S02]  /*28e0*/  LEA.HI.X.SX32 R93, R75, R89.reuse, 0x1, P4 ;  /* 0x000000594b5d7211 */ /* 0x080fe400020f0eff */
[----:B------:R-:W-:Y:S01]  /*28f0*/  LEA.HI.X.SX32 R75, R80, R89, 0x1, P5 ;  /* 0x00000059504b7211 */ /* 0x000fe200028f0eff */
[----:B------:R-:W-:Y:S01]  /*2900*/  FMUL R80, R21, UR5 ;  /* 0x0000000515507c20 */ /* 0x000fe20008400000 */
[----:B------:R-:W-:-:S02]  /*2910*/  FMNMX3 R156, R78, R76, R79, !PT ;  /* 0x0000004c4e9c7276 */ /* 0x000fc4000780004f */
[CC--:B------:R-:W-:Y:S02]  /*2920*/  IADD3 R78, P5, PT, R82.reuse, R84.reuse, RZ ;  /* 0x00000054524e7210 */ /* 0x0c0fe40007fbe0ff */
[----:B------:R-:W-:Y:S02]  /*2930*/  IADD3 R76, P4, PT, R77, R84, RZ ;  /* 0x000000544d4c7210 */ /* 0x000fe40007f9e0ff */
[-C--:B------:R-:W-:Y:S01]  /*2940*/  LEA.HI.X.SX32 R79, R82, R89.reuse, 0x1, P5 ;  /* 0x00000059524f7211 */ /* 0x080fe200028f0eff */
[----:B------:R-:W-:Y:S01]  /*2950*/  FMUL R82, R23, UR5 ;  /* 0x0000000517527c20 */ /* 0x000fe20008400000 */
[----:B------:R-:W-:Y:S01]  /*2960*/  FMNMX3 R184, R156, R80, R83, !PT ;  /* 0x000000509cb87276 */ /* 0x000fe20007800053 */
[----:B------:R-:W-:Y:S01]  /*2970*/  FMUL R83, R24, UR5 ;  /* 0x0000000518537c20 */ /* 0x000fe20008400000 */
[----:B------:R-:W-:Y:S02]  /*2980*/  LEA.HI.X.SX32 R77, R77, R89, 0x1, P4 ;  /* 0x000000594d4d7211 */ /* 0x000fe400020f0eff */
[----:B------:R-:W-:Y:S01]  /*2990*/  IADD3 R80, P4, PT, R81, R84, RZ ;  /* 0x0000005451507210 */ /* 0x000fe20007f9e0ff */
[----:B------:R-:W-:Y:S01]  /*29a0*/  FMUL R156, R25, UR5 ;  /* 0x00000005199c7c20 */ /* 0x000fe20008400000 */
[----:B------:R-:W-:-:S02]  /*29b0*/  PRMT R185, RZ, 0x7610, R185 ;  /* 0x00007610ffb97816 */ /* 0x000fc400000000b9 */
[----:B------:R-:W-:Y:S02]  /*29c0*/  PRMT R187, RZ, 0x7610, R187 ;  /* 0x00007610ffbb7816 */ /* 0x000fe400000000bb */
[----:B------:R-:W-:Y:S02]  /*29d0*/  LEA.HI.X.SX32 R81, R81, R89, 0x1, P4 ;  /* 0x0000005951517211 */ /* 0x000fe400020f0eff */
[----:B------:R-:W-:Y:S01]  /*29e0*/  FMNMX3 R83, R184, R82, R83, !PT ;  /* 0x00000052b8537276 */ /* 0x000fe20007800053 */
[----:B------:R-:W2:Y:S01]  /*29f0*/  @P2 LDG.E.U8 R185, desc[UR24][R46.64] ;  /* 0x000000182eb92981 */ /* 0x000ea2000c1e1100 */
[----:B------:R-:W-:Y:S02]  /*2a00*/  PRMT R189, RZ, 0x7610, R189 ;  /* 0x00007610ffbd7816 */ /* 0x000fe400000000bd */
[----:B------:R-:W-:Y:S01]  /*2a10*/  PRMT R191, RZ, 0x7610, R191 ;  /* 0x00007610ffbf7816 */ /* 0x000fe200000000bf */
[----:B------:R-:W2:Y:S01]  /*2a20*/  @P2 LDG.E.U8 R187, desc[UR24][R48.64] ;  /* 0x0000001830bb2981 */ /* 0x000ea2000c1e1100 */
[----:B------:R-:W-:-:S02]  /*2a30*/  PRMT R193, RZ, 0x7610, R193 ;  /* 0x00007610ffc17816 */ /* 0x000fc400000000c1 */
[----:B------:R-:W-:Y:S02]  /*2a40*/  PRMT R195, RZ, 0x7610, R195 ;  /* 0x00007610ffc37816 */ /* 0x000fe400000000c3 */
[----:B------:R-:W-:Y:S02]  /*2a50*/  PRMT R197, RZ, 0x7610, R197 ;  /* 0x00007610ffc57816 */ /* 0x000fe400000000c5 */
[----:B------:R-:W-:Y:S02]  /*2a60*/  PRMT R199, RZ, 0x7610, R199 ;  /* 0x00007610ffc77816 */ /* 0x000fe400000000c7 */
[----:B------:R-:W-:Y:S02]  /*2a70*/  PRMT R203, RZ, 0x7610, R203 ;  /* 0x00007610ffcb7816 */ /* 0x000fe400000000cb */
[----:B------:R-:W-:Y:S02]  /*2a80*/  PRMT R201, RZ, 0x7610, R201 ;  /* 0x00007610ffc97816 */ /* 0x000fe400000000c9 */
[----:B------:R-:W-:Y:S01]  /*2a90*/  PRMT R112, RZ, 0x7610, R112 ;  /* 0x00007610ff707816 */ /* 0x000fe20000000070 */
[----:B------:R-:W-:Y:S01]  /*2aa0*/  FMUL R219, R28, UR5 ;  /* 0x000000051cdb7c20 */ /* 0x000fe20008400000 */
[----:B------:R-:W-:Y:S01]  /*2ab0*/  IADD3 R82, P4, PT, R90, R84, RZ ;  /* 0x000000545a527210 */ /* 0x000fe20007f9e0ff */
[----:B------:R-:W2:Y:S01]  /*2ac0*/  @P2 LDG.E.U8 R189, desc[UR24][R104.64] ;  /* 0x0000001868bd2981 */ /* 0x000ea2000c1e1100 */
[----:B------:R-:W-:-:S02]  /*2ad0*/  FMNMX3 R184, R83, R156, R217, !PT ;  /* 0x0000009c53b87276 */ /* 0x000fc400078000d9 */
[----:B------:R-:W-:Y:S01]  /*2ae0*/  LEA.HI.X.SX32 R83, R90, R89, 0x1, P4 ;  /* 0x000000595a537211 */ /* 0x000fe200020f0eff */
[----:B------:R-:W-:Y:S01]  /*2af0*/  FMUL R90, R27, UR5 ;  /* 0x000000051b5a7c20 */ /* 0x000fe20008400000 */
[----:B------:R-:W2:Y:S01]  /*2b00*/  @P2 LDG.E.U8 R191, desc[UR24][R96.64] ;  /* 0x0000001860bf2981 */ /* 0x000ea2000c1e1100 */
[----:B------:R-:W-:-:S03]  /*2b10*/  FMUL R156, R29, UR5 ;  /* 0x000000051d9c7c20 */ /* 0x000fc60008400000 */
[----:B------:R-:W2:Y:S01]  /*2b20*/  @P2 LDG.E.U8 R193, desc[UR24][R50.64] ;  /* 0x0000001832c12981 */ /* 0x000ea2000c1e1100 */
[----:B------:R-:W-:-:S03]  /*2b30*/  FMUL R221, R30, UR5 ;  /* 0x000000051edd7c20 */ /* 0x000fc60008400000 */
[----:B------:R-:W2:Y:S04]  /*2b40*/  @P2 LDG.E.U8 R195, desc[UR24][R52.64] ;  /* 0x0000001834c32981 */ /* 0x000ea8000c1e1100 */
[----:B------:R-:W2:Y:S04]  /*2b50*/  @P2 LDG.E.U8 R197, desc[UR24][R54.64] ;  /* 0x0000001836c52981 */ /* 0x000ea8000c1e1100 */
[----:B------:R-:W2:Y:S04]  /*2b60*/  @P2 LDG.E.U8 R199, desc[UR24][R56.64] ;  /* 0x0000001838c72981 */ /* 0x000ea8000c1e1100 */
[----:B------:R-:W2:Y:S04]  /*2b70*/  @P2 LDG.E.U8 R203, desc[UR24][R58.64] ;  /* 0x000000183acb2981 */ /* 0x000ea8000c1e1100 */
[----:B------:R-:W2:Y:S01]  /*2b80*/  @P2 LDG.E.U8 R201, desc[UR24][R60.64] ;  /* 0x000000183cc92981 */ /* 0x000ea2000c1e1100 */
[----:B------:R-:W-:-:S03]  /*2b90*/  PRMT R122, RZ, 0x7610, R122 ;  /* 0x00007610ff7a7816 */ /* 0x000fc6000000007a */
[----:B------:R-:W2:Y:S01]  /*2ba0*/  @P2 LDG.E.U8 R112, desc[UR24][R94.64] ;  /* 0x000000185e702981 */ /* 0x000ea2000c1e1100 */
[----:B------:R-:W-:Y:S01]  /*2bb0*/  FMNMX3 R184, R184, R90, R219, !PT ;  /* 0x0000005ab8b87276 */ /* 0x000fe200078000db */
[----:B------:R-:W-:Y:S02]  /*2bc0*/  IMAD R85, R2, R85, RZ ;  /* 0x0000005502557224 */ /* 0x000fe400078e02ff */
[----:B------:R-:W-:Y:S01]  /*2bd0*/  FMUL R90, R31, UR5 ;  /* 0x000000051f5a7c20 */ /* 0x000fe20008400000 */
[----:B------:R-:W-:Y:S01]  /*2be0*/  FMUL R219, R32, UR5 ;  /* 0x0000000520db7c20 */ /* 0x000fe20008400000 */
[----:B------:R-:W-:Y:S01]  /*2bf0*/  PRMT R114, RZ, 0x7610, R114 ;  /* 0x00007610ff727816 */ /* 0x000fe20000000072 */
[----:B------:R-:W2:Y:S01]  /*2c00*/  @P2 LDG.E.U8 R122, desc[UR24][R66.64] ;  /* 0x00000018427a2981 */ /* 0x000ea2000c1e1100 */
[----:B------:R-:W-:Y:S02]  /*2c10*/  FMNMX3 R184, R184, R156, R221, !PT ;  /* 0x0000009cb8b87276 */ /* 0x000fe400078000dd */
[----:B------:R-:W-:-:S02]  /*2c20*/  PRMT R116, RZ, 0x7610, R116 ;  /* 0x00007610ff747816 */ /* 0x000fc40000000074 */
[----:B------:R-:W-:Y:S01]  /*2c30*/  PRMT R118, RZ, 0x7610, R118 ;  /* 0x00007610ff767816 */ /* 0x000fe20000000076 */
[----:B------:R-:W2:Y:S01]  /*2c40*/  @P2 LDG.E.U8 R114, desc[UR24][R102.64] ;  /* 0x0000001866722981 */ /* 0x000ea2000c1e1100 */
[----:B------:R-:W-:Y:S02]  /*2c50*/  IADD3 R84, P4, PT, R85, R84, RZ ;  /* 0x0000005455547210 */ /* 0x000fe40007f9e0ff */
[----:B------:R-:W-:Y:S01]  /*2c60*/  PRMT R186, RZ, 0x7610, R186 ;  /* 0x00007610ffba7816 */ /* 0x000fe200000000ba */
[----:B------:R-:W2:Y:S01]  /*2c70*/  @P2 LDG.E.U8 R116, desc[UR24][R62.64] ;  /* 0x000000183e742981 */ /* 0x000ea2000c1e1100 */
[----:B------:R-:W-:Y:S02]  /*2c80*/  PRMT R188, RZ, 0x7610, R188 ;  /* 0x00007610ffbc7816 */ /* 0x000fe400000000bc */
[----:B------:R-:W-:Y:S01]  /*2c90*/  PRMT R190, RZ, 0x7610, R190 ;  /* 0x00007610ffbe7816 */ /* 0x000fe200000000be */
[----:B------:R-:W2:Y:S01]  /*2ca0*/  @P2 LDG.E.U8 R118, desc[UR24][R64.64] ;  /* 0x0000001840762981 */ /* 0x000ea2000c1e1100 */
[----:B------:R-:W-:-:S02]  /*2cb0*/  FMNMX3 R184, R184, R90, R219, !PT ;  /* 0x0000005ab8b87276 */ /* 0x000fc400078000db */
        /* <DEDUP_REMOVED lines=12> */
[----:B------:R-:W-:Y:S01]  /*2d80*/  LEA.HI.X.SX32 R85, R85, R89, 0x1, P4 ;  /* 0x0000005955557211 */ /* 0x000fe200020f0eff */
[----:B------:R-:W2:Y:S04]  /*2d90*/  @P2 LDG.E.U8 R209, desc[UR24][R92.64] ;  /* 0x000000185cd12981 */ /* 0x000ea8000c1e1100 */
[----:B------:R-:W2:Y:S04]  /*2da0*/  @P2 LDG.E.U8 R207, desc[UR24][R74.64] ;  /* 0x000000184acf2981 */ /* 0x000ea8000c1e1100 */
[----:B------:R-:W2:Y:S04]  /*2db0*/  @P2 LDG.E.U8 R213, desc[UR24][R76.64] ;  /* 0x000000184cd52981 */ /* 0x000ea8000c1e1100 */
[----:B------:R-:W2:Y:S04]  /*2dc0*/  @P2 LDG.E.U8 R211, desc[UR24][R78.64] ;  /* 0x000000184ed32981 */ /* 0x000ea8000c1e1100 */
[----:B------:R-:W2:Y:S04]  /*2dd0*/  @P2 LDG.E.U8 R215, desc[UR24][R80.64] ;  /* 0x0000001850d72981 */ /* 0x000ea8000c1e1100 */
[----:B------:R-:W2:Y:S04]  /*2de0*/  @P2 LDG.E.U8 R217, desc[UR24][R82.64] ;  /* 0x0000001852d92981 */ /* 0x000ea8000c1e1100 */
[----:B------:R-:W2:Y:S01]  /*2df0*/  @P2 LDG.E.U8 R219, desc[UR24][R84.64] ;  /* 0x0000001854db2981 */ /* 0x000ea2000c1e1100 */
[----:B------:R-:W-:Y:S01]  /*2e00*/  FMUL R89, R33, UR5 ;  /* 0x0000000521597c20 */ /* 0x000fe20008400000 */
[----:B------:R-:W-:Y:S01]  /*2e10*/  FMUL R156, R34, UR5 ;  /* 0x00000005229c7c20 */ /* 0x000fe20008400000 */
[----:B------:R-:W-:-:S04]  /*2e20*/  FMUL R90, R35, UR5 ;  /* 0x00000005235a7c20 */ /* 0x000fc80008400000 */
[----:B------:R-:W-:-:S04]  /*2e30*/  FMNMX3 R89, R184, R89, R156, !PT ;  /* 0x00000059b8597276 */ /* 0x000fc8000780009c */
[----:B------:R-:W-:-:S05]  /*2e40*/  FMNMX R89, R90, R89, !PT ;  /* 0x000000595a597209 */ /* 0x000fca0007800000 */
[----:B------:R-:W0:Y:S02]  /*2e50*/  SHFL.BFLY PT, R156, R89, 0x10, 0x1f ;  /* 0x0e001f00599c7f89 */ /* 0x000e2400000e0000 */
[----:B0-----:R-:W-:-:S05]  /*2e60*/  FMNMX3 R156, R89, -INF , R156, !PT ;  /* 0xff800000599c7876 */ /* 0x001fca000780009c */
[--C-:B------:R-:W-:Y:S01]  /*2e70*/  FFMA R4, R4, UR5, -R156.reuse ;  /* 0x0000000504047c23 */ /* 0x100fe2000800089c */
[--C-:B------:R-:W-:Y:S01]  /*2e80*/  FFMA R5, R5, UR5, -R156.reuse ;  /* 0x0000000505057c23 */ /* 0x100fe2000800089c */
[--C-:B------:R-:W-:Y:S02]  /*2e90*/  FFMA R6, R6, UR5, -R156.reuse ;  /* 0x0000000506067c23 */ /* 0x100fe4000800089c */
[----:B------:R-:W-:Y:S01]  /*2ea0*/  FMUL R4, R4, 1.4426950216293334961 ;  /* 0x3fb8aa3b04047820 */ /* 0x000fe20000400000 */
[----:B------:R-:W-:Y:S01]  /*2eb0*/  FMUL R5, R5, 1.4426950216293334961 ;  /* 0x3fb8aa3b05057820 */ /* 0x000fe20000400000 */
[----:B------:R-:W-:Y:S01]  /*2ec0*/  FMUL R6, R6, 1.4426950216293334961 ;  /* 0x3fb8aa3b06067820 */ /* 0x000fe20000400000 */
[--C-:B------:R-:W-:Y:S01]  /*2ed0*/  FFMA R7, R7, UR5, -R156.reuse ;  /* 0x0000000507077c23 */ /* 0x100fe2000800089c */
[----:B------:R-:W-:Y:S02]  /*2ee0*/  FFMA R8, R8, UR5, -R156 ;  /* 0x0000000508087c23 */ /* 0x000fe4000800089c */
[----:B------:R-:W-:Y:S01]  /*2ef0*/  MUFU.EX2 R4, R4 ;  /* 0x0000000400047308 */ /* 0x000fe20000000800 */
[----:B------:R-:W-:Y:S01]  /*2f00*/  FMUL R7, R7, 1.4426950216293334961 ;  /* 0x3fb8aa3b07077820 */ /* 0x000fe20000400000 */
[----:B------:R-:W-:-:S06]  /*2f10*/  FMUL R8, R8, 1.4426950216293334961 ;  /* 0x3fb8aa3b08087820 */ /* 0x000fcc0000400000 */
[----:B------:R-:W0:Y:S01]  /*2f20*/  MUFU.EX2 R5, R5 ;  /* 0x0000000500057308 */ /* 0x000e220000000800 */
[--C-:B------:R-:W-:Y:S01]  /*2f30*/  FFMA R9, R9, UR5, -R156.reuse ;  /* 0x0000000509097c23 */ /* 0x100fe2000800089c */
[----:B------:R-:W-:-:S06]  /*2f40*/  FFMA R10, R10, UR5, -R156 ;  /* 0x000000050a0a7c23 */ /* 0x000fcc000800089c */
[----:B------:R-:W1:Y:S01]  /*2f50*/  MUFU.EX2 R6, R6 ;  /* 0x0000000600067308 */ /* 0x000e620000000800 */
[----:B------:R-:W-:Y:S01]  /*2f60*/  FMUL R9, R9, 1.4426950216293334961 ;  /* 0x3fb8aa3b09097820 */ /* 0x000fe20000400000 */
[----:B------:R-:W-:-:S06]  /*2f70*/  FMUL R10, R10, 1.4426950216293334961 ;  /* 0x3fb8aa3b0a0a7820 */ /* 0x000fcc0000400000 */
[----:B------:R-:W1:Y:S01]  /*2f80*/  MUFU.EX2 R7, R7 ;  /* 0x0000000700077308 */ /* 0x000e620000000800 */
[----:B------:R-:W-:Y:S01]  /*2f90*/  FFMA R11, R11, UR5, -R156 ;  /* 0x000000050b0b7c23 */ /* 0x000fe2000800089c */
[----:B0-----:R-:W-:-:S06]  /*2fa0*/  FADD R223, R4, R5 ;  /* 0x0000000504df7221 */ /* 0x001fcc0000000000 */
[----:B------:R-:W0:Y:S01]  /*2fb0*/  MUFU.EX2 R8, R8 ;  /* 0x0000000800087308 */ /* 0x000e220000000800 */
[----:B------:R-:W-:Y:S01]  /*2fc0*/  FMUL R11, R11, 1.4426950216293334961 ;  /* 0x3fb8aa3b0b0b7820 */ /* 0x000fe20000400000 */
[--C-:B------:R-:W-:Y:S01]  /*2fd0*/  FFMA R12, R12, UR5, -R156.reuse ;  /* 0x000000050c0c7c23 */ /* 0x100fe2000800089c */
[----:B------:R-:W-:-:S05]  /*2fe0*/  FFMA R23, R23, UR5, -R156 ;  /* 0x0000000517177c23 */ /* 0x000fca000800089c */
[----:B------:R-:W0:Y:S01]  /*2ff0*/  MUFU.EX2 R9, R9 ;  /* 0x0000000900097308 */ /* 0x000e220000000800 */
[----:B-1----:R-:W-:Y:S01]  /*3000*/  FADD R90, R6, R223 ;  /* 0x000000df065a7221 */ /* 0x002fe20000000000 */
[----:B------:R-:W-:Y:S01]  /*3010*/  FMUL R12, R12, 1.4426950216293334961 ;  /* 0x3fb8aa3b0c0c7820 */ /* 0x000fe20000400000 */
[----:B------:R-:W-:Y:S01]  /*3020*/  FFMA R13, R13, UR5, -R156 ;  /* 0x000000050d0d7c23 */ /* 0x000fe2000800089c */
[----:B------:R-:W-:-:S04]  /*3030*/  FMUL R89, R23, 1.4426950216293334961 ;  /* 0x3fb8aa3b17597820 */ /* 0x000fc80000400000 */
[----:B------:R-:W1:Y:S01]  /*3040*/  MUFU.EX2 R10, R10 ;  /* 0x0000000a000a7308 */ /* 0x000e620000000800 */
[----:B------:R-:W-:Y:S01]  /*3050*/  FADD R23, R7, R90 ;  /* 0x0000005a07177221 */ /* 0x000fe20000000000 */
[----:B------:R-:W-:Y:S01]  /*3060*/  FMUL R13, R13, 1.4426950216293334961 ;  /* 0x3fb8aa3b0d0d7820 */ /* 0x000fe20000400000 */
[----:B------:R-:W-:-:S05]  /*3070*/  FFMA R14, R14, UR5, -R156 ;  /* 0x000000050e0e7c23 */ /* 0x000fca000800089c */
[----:B------:R-:W1:Y:S01]  /*3080*/  MUFU.EX2 R11, R11 ;  /* 0x0000000b000b7308 */ /* 0x000e620000000800 */
[--C-:B------:R-:W-:Y:S01]  /*3090*/  FFMA R15, R15, UR5, -R156.reuse ;  /* 0x000000050f0f7c23 */ /* 0x100fe2000800089c */
[----:B0-----:R-:W-:Y:S01]  /*30a0*/  FADD R90, R8, R23 ;  /* 0x00000017085a7221 */ /* 0x001fe20000000000 */
[----:B------:R-:W-:Y:S01]  /*30b0*/  FMUL R14, R14, 1.4426950216293334961 ;  /* 0x3fb8aa3b0e0e7820 */ /* 0x000fe20000400000 */
[--C-:B------:R-:W-:Y:S01]  /*30c0*/  FFMA R16, R16, UR5, -R156.reuse ;  /* 0x0000000510107c23 */ /* 0x100fe2000800089c */
[----:B------:R-:W-:-:S03]  /*30d0*/  FFMA R17, R17, UR5, -R156 ;  /* 0x0000000511117c23 */ /* 0x000fc6000800089c */
[----:B------:R-:W0:Y:S01]  /*30e0*/  MUFU.EX2 R12, R12 ;  /* 0x0000000c000c7308 */ /* 0x000e220000000800 */
[--C-:B------:R-:W-:Y:S01]  /*30f0*/  FFMA R20, R20, UR5, -R156.reuse ;  /* 0x0000000514147c23 */ /* 0x100fe2000800089c */
[----:B------:R-:W-:Y:S01]  /*3100*/  FMUL R221, R15, 1.4426950216293334961 ;  /* 0x3fb8aa3b0fdd7820 */ /* 0x000fe20000400000 */
[----:B------:R-:W-:Y:S01]  /*3110*/  FFMA R21, R21, UR5, -R156 ;  /* 0x0000000515157c23 */ /* 0x000fe2000800089c */
[----:B------:R-:W-:Y:S01]  /*3120*/  FADD R223, R9, R90 ;  /* 0x0000005a09df7221 */ /* 0x000fe20000000000 */
[----:B------:R-:W-:Y:S01]  /*3130*/  FMUL R15, R16, 1.4426950216293334961 ;  /* 0x3fb8aa3b100f7820 */ /* 0x000fe20000400000 */
[----:B------:R-:W-:Y:S02]  /*3140*/  FFMA R22, R22, UR5, -R156 ;  /* 0x0000000516167c23 */ /* 0x000fe4000800089c */
[----:B------:R-:W0:Y:S01]  /*3150*/  MUFU.EX2 R13, R13 ;  /* 0x0000000d000d7308 */ /* 0x000e220000000800 */
[----:B------:R-:W-:Y:S01]  /*3160*/  FMUL R16, R17, 1.4426950216293334961 ;  /* 0x3fb8aa3b11107820 */ /* 0x000fe20000400000 */
[----:B------:R-:W-:Y:S01]  /*3170*/  FMUL R17, R20, 1.4426950216293334961 ;  /* 0x3fb8aa3b14117820 */ /* 0x000fe20000400000 */
[----:B------:R-:W-:Y:S01]  /*3180*/  FMUL R20, R21, 1.4426950216293334961 ;  /* 0x3fb8aa3b15147820 */ /* 0x000fe20000400000 */
[----:B-1----:R-:W-:Y:S01]  /*3190*/  FADD R90, R10, R223 ;  /* 0x000000df0a5a7221 */ /* 0x002fe20000000000 */
[----:B------:R-:W-:-:S03]  /*31a0*/  FMUL R21, R22, 1.4426950216293334961 ;  /* 0x3fb8aa3b16157820 */ /* 0x000fc60000400000 */
[----:B------:R-:W1:Y:S01]  /*31b0*/  MUFU.EX2 R14, R14 ;  /* 0x0000000e000e7308 */ /* 0x000e620000000800 */
[--C-:B------:R-:W-:Y:S01]  /*31c0*/  FFMA R22, R24, UR5, -R156.reuse ;  /* 0x0000000518167c23 */ /* 0x100fe2000800089c */
[--C-:B------:R-:W-:Y:S01]  /*31d0*/  FFMA R25, R25, UR5, -R156.reuse ;  /* 0x0000000519197c23 */ /* 0x100fe2000800089c */
[--C-:B------:R-:W-:Y:S01]  /*31e0*/  FFMA R26, R26, UR5, -R156.reuse ;  /* 0x000000051a1a7c23 */ /* 0x100fe2000800089c */
[----:B------:R-:W-:-:S04]  /*31f0*/  FFMA R18, R18, UR5, -R156 ;  /* 0x0000000512127c23 */ /* 0x000fc8000800089c */
[----:B------:R-:W0:Y:S01]  /*3200*/  MUFU.EX2 R221, R221 ;  /* 0x000000dd00dd7308 */ /* 0x000e220000000800 */
[----:B------:R-:W-:Y:S01]  /*3210*/  FMUL R23, R25, 1.4426950216293334961 ;  /* 0x3fb8aa3b19177820 */ /* 0x000fe20000400000 */
[----:B------:R-:W-:-:S06]  /*3220*/  FMUL R25, R26, 1.4426950216293334961 ;  /* 0x3fb8aa3b1a197820 */ /* 0x000fcc0000400000 */
[----:B------:R0:W-:Y:S01]  /*3230*/  MUFU.EX2 R24, R89 ;  /* 0x0000005900187308 */ /* 0x0001e20000000800 */
[----:B------:R-:W-:Y:S01]  /*3240*/  FMUL R18, R18, 1.4426950216293334961 ;  /* 0x3fb8aa3b12127820 */ /* 0x000fe20000400000 */
[----:B------:R-:W-:Y:S01]  /*3250*/  FFMA R19, R19, UR5, -R156 ;  /* 0x0000000513137c23 */ /* 0x000fe2000800089c */
[----:B0-----:R-:W-:-:S05]  /*3260*/  FADD R89, R11, R90 ;  /* 0x0000005a0b597221 */ /* 0x001fca0000000000 */
[----:B------:R-:W0:Y:S01]  /*3270*/  MUFU.EX2 R15, R15 ;  /* 0x0000000f000f7308 */ /* 0x000e220000000800 */
[----:B------:R-:W-:Y:S01]  /*3280*/  FADD R26, R12, R89 ;  /* 0x000000590c1a7221 */ /* 0x000fe20000000000 */
[----:B------:R-:W-:-:S03]  /*3290*/  FMUL R19, R19, 1.4426950216293334961 ;  /* 0x3fb8aa3b13137820 */ /* 0x000fc60000400000 */
[----:B------:R-:W-:-:S03]  /*32a0*/  FADD R223, R13, R26 ;  /* 0x0000001a0ddf7221 */ /* 0x000fc60000000000 */
[----:B------:R-:W0:Y:S01]  /*32b0*/  MUFU.EX2 R16, R16 ;  /* 0x0000001000107308 */ /* 0x000e220000000800 */
[----:B-1----:R-:W-:Y:S01]  /*32c0*/  FADD R90, R14, R223 ;  /* 0x000000df0e5a7221 */ /* 0x002fe20000000000 */
[----:B------:R-:W-:-:S06]  /*32d0*/  FFMA R27, R27, UR5, -R156 ;  /* 0x000000051b1b7c23 */ /* 0x000fcc000800089c */
[----:B------:R-:W1:Y:S01]  /*32e0*/  MUFU.EX2 R18, R18 ;  /* 0x0000001200127308 */ /* 0x000e620000000800 */
[----:B------:R-:W-:Y:S01]  /*32f0*/  FADD R90, R221, R90 ;  /* 0x0000005add5a7221 */ /* 0x000fe20000000000 */
[----:B------:R-:W-:-:S06]  /*3300*/  FMUL R89, R27, 1.4426950216293334961 ;  /* 0x3fb8aa3b1b597820 */ /* 0x000fcc0000400000 */
[----:B------:R-:W1:Y:S01]  /*3310*/  MUFU.EX2 R19, R19 ;  /* 0x0000001300137308 */ /* 0x000e620000000800 */
[----:B0-----:R-:W-:-:S07]  /*3320*/  FADD R27, R15, R90 ;  /* 0x0000005a0f1b7221 */ /* 0x001fce0000000000 */
[----:B------:R-:W0:Y:S01]  /*3330*/  MUFU.EX2 R17, R17 ;  /* 0x0000001100117308 */ /* 0x000e220000000800 */
[----:B------:R-:W-:Y:S01]  /*3340*/  FADD R223, R16, R27 ;  /* 0x0000001b10df7221 */ /* 0x000fe20000000000 */
[----:B------:R-:W-:-:S06]  /*3350*/  FMUL R22, R22, 1.4426950216293334961 ;  /* 0x3fb8aa3b16167820 */ /* 0x000fcc0000400000 */
[----:B------:R-:W3:Y:S01]  /*3360*/  MUFU.EX2 R20, R20 ;  /* 0x0000001400147308 */ /* 0x000ee20000000800 */
[----:B-1----:R-:W-:Y:S01]  /*3370*/  FADD R90, R18, R223 ;  /* 0x000000df125a7221 */ /* 0x002fe20000000000 */
[----:B------:R-:W-:-:S06]  /*3380*/  FFMA R29, R29, UR5, -R156 ;  /* 0x000000051d1d7c23 */ /* 0x000fcc000800089c */
[----:B------:R-:W1:Y:S01]  /*3390*/  MUFU.EX2 R21, R21 ;  /* 0x0000001500157308 */ /* 0x000e620000000800 */
[----:B------:R-:W-:Y:S01]  /*33a0*/  FADD R90, R19, R90 ;  /* 0x0000005a135a7221 */ /* 0x000fe20000000000 */
[----:B------:R-:W-:-:S03]  /*33b0*/  FMUL R27, R29, 1.4426950216293334961 ;  /* 0x3fb8aa3b1d1b7820 */ /* 0x000fc60000400000 */
[----:B0-----:R-:W-:-:S03]  /*33c0*/  FADD R29, R17, R90 ;  /* 0x0000005a111d7221 */ /* 0x001fc60000000000 */
[----:B------:R-:W0:Y:S01]  /*33d0*/  MUFU.EX2 R22, R22 ;  /* 0x0000001600167308 */ /* 0x000e220000000800 */
[----:B---3--:R-:W-:Y:S01]  /*33e0*/  FADD R90, R20, R29 ;  /* 0x0000001d145a7221 */ /* 0x008fe20000000000 */
[----:B------:R-:W-:-:S06]  /*33f0*/  FFMA R26, R28, UR5, -R156 ;  /* 0x000000051c1a7c23 */ /* 0x000fcc000800089c */
[----:B------:R-:W3:Y:S01]  /*3400*/  MUFU.EX2 R23, R23 ;  /* 0x0000001700177308 */ /* 0x000ee20000000800 */
[----:B-1----:R-:W-:Y:S01]  /*3410*/  FADD R29, R21, R90 ;  /* 0x0000005a151d7221 */ /* 0x002fe20000000000 */
[----:B------:R-:W-:-:S06]  /*3420*/  FMUL R26, R26, 1.4426950216293334961 ;  /* 0x3fb8aa3b1a1a7820 */ /* 0x000fcc0000400000 */
[----:B------:R-:W1:Y:S01]  /*3430*/  MUFU.EX2 R25, R25 ;  /* 0x0000001900197308 */ /* 0x000e620000000800 */
[----:B------:R-:W-:Y:S01]  /*3440*/  FADD R29, R24, R29 ;  /* 0x0000001d181d7221 */ /* 0x000fe20000000000 */
[----:B------:R-:W-:-:S06]  /*3450*/  FFMA R30, R30, UR5, -R156 ;  /* 0x000000051e1e7c23 */ /* 0x000fcc000800089c */
[----:B------:R-:W1:Y:S01]  /*3460*/  MUFU.EX2 R28, R89 ;  /* 0x00000059001c7308 */ /* 0x000e620000000800 */
[----:B0-----:R-:W-:Y:S01]  /*3470*/  FADD R90, R22, R29 ;  /* 0x0000001d165a7221 */ /* 0x001fe20000000000 */
[----:B------:R-:W-:Y:S01]  /*3480*/  FMUL R30, R30, 1.4426950216293334961 ;  /* 0x3fb8aa3b1e1e7820 */ /* 0x000fe20000400000 */
[----:B------:R-:W-:-:S05]  /*3490*/  FFMA R31, R31, UR5, -R156 ;  /* 0x000000051f1f7c23 */ /* 0x000fca000800089c */
[----:B------:R-:W0:Y:S01]  /*34a0*/  MUFU.EX2 R26, R26 ;  /* 0x0000001a001a7308 */ /* 0x000e220000000800 */
[----:B---3--:R-:W-:Y:S01]  /*34b0*/  FADD R90, R23, R90 ;  /* 0x0000005a175a7221 */ /* 0x008fe20000000000 */
[----:B------:R-:W-:Y:S01]  /*34c0*/  FMUL R31, R31, 1.4426950216293334961 ;  /* 0x3fb8aa3b1f1f7820 */ /* 0x000fe20000400000 */
[----:B------:R-:W-:-:S05]  /*34d0*/  FFMA R32, R32, UR5, -R156 ;  /* 0x0000000520207c23 */ /* 0x000fca000800089c */
[----:B------:R-:W3:Y:S01]  /*34e0*/  MUFU.EX2 R27, R27 ;  /* 0x0000001b001b7308 */ /* 0x000ee20000000800 */
[----:B-1----:R-:W-:Y:S01]  /*34f0*/  FADD R29, R25, R90 ;  /* 0x0000005a191d7221 */ /* 0x002fe20000000000 */
[----:B------:R-:W-:Y:S01]  /*3500*/  FMUL R32, R32, 1.4426950216293334961 ;  /* 0x3fb8aa3b20207820 */ /* 0x000fe20000400000 */
[----:B------:R-:W-:-:S05]  /*3510*/  FFMA R33, R33, UR5, -R156 ;  /* 0x0000000521217c23 */ /* 0x000fca000800089c */
[----:B------:R-:W1:Y:S01]  /*3520*/  MUFU.EX2 R30, R30 ;  /* 0x0000001e001e7308 */ /* 0x000e620000000800 */
[----:B------:R-:W-:Y:S01]  /*3530*/  FADD R29, R28, R29 ;  /* 0x0000001d1c1d7221 */ /* 0x000fe20000000000 */
[----:B------:R-:W-:Y:S01]  /*3540*/  FMUL R33, R33, 1.4426950216293334961 ;  /* 0x3fb8aa3b21217820 */ /* 0x000fe20000400000 */
[--C-:B------:R-:W-:Y:S01]  /*3550*/  FFMA R34, R34, UR5, -R156.reuse ;  /* 0x0000000522227c23 */ /* 0x100fe2000800089c */
[----:B------:R-:W-:-:S04]  /*3560*/  FFMA R35, R35, UR5, -R156 ;  /* 0x0000000523237c23 */ /* 0x000fc8000800089c */
[----:B------:R-:W1:Y:S01]  /*3570*/  MUFU.EX2 R31, R31 ;  /* 0x0000001f001f7308 */ /* 0x000e620000000800 */
[----:B0-----:R-:W-:Y:S01]  /*3580*/  FADD R90, R26, R29 ;  /* 0x0000001d1a5a7221 */ /* 0x001fe20000000000 */
[----:B------:R-:W-:Y:S01]  /*3590*/  FMUL R34, R34, 1.4426950216293334961 ;  /* 0x3fb8aa3b22227820 */ /* 0x000fe20000400000 */
[----:B------:R-:W-:-:S05]  /*35a0*/  FMUL R35, R35, 1.4426950216293334961 ;  /* 0x3fb8aa3b23237820 */ /* 0x000fca0000400000 */
[----:B------:R-:W0:Y:S01]  /*35b0*/  MUFU.EX2 R32, R32 ;  /* 0x0000002000207308 */ /* 0x000e220000000800 */
[----:B------:R-:W-:Y:S02]  /*35c0*/  IMAD.SHL.U32 R192, R37, 0x8, RZ ;  /* 0x0000000825c07824 */ /* 0x000fe400078e00ff */
[----:B---3--:R-:W-:-:S05]  /*35d0*/  FADD R29, R27, R90 ;  /* 0x0000005a1b1d7221 */ /* 0x008fca0000000000 */
[----:B------:R-:W3:Y:S01]  /*35e0*/  MUFU.EX2 R33, R33 ;  /* 0x0000002100217308 */ /* 0x000ee20000000800 */
[----:B-1----:R-:W-:Y:S01]  /*35f0*/  FADD R184, R30, R29 ;  /* 0x0000001d1eb87221 */ /* 0x002fe20000000000 */
[C---:B------:R-:W-:Y:S02]  /*3600*/  LOP3.LUT R89, R37.reuse, 0x60, RZ, 0xc0, !PT ;  /* 0x0000006025597812 */ /* 0x040fe400078ec0ff */
[----:B------:R-:W-:Y:S02]  /*3610*/  LOP3.LUT R90, R37, 0x10, RZ, 0xc0, !PT ;  /* 0x00000010255a7812 */ /* 0x000fe400078ec0ff */
[----:B------:R-:W-:Y:S02]  /*3620*/  LOP3.LUT R192, R192, 0x30, RZ, 0xc0, !PT ;  /* 0x00000030c0c07812 */ /* 0x000fe400078ec0ff */
[----:B------:R-:W1:Y:S01]  /*3630*/  MUFU.EX2 R34, R34 ;  /* 0x0000002200227308 */ /* 0x000e620000000800 */
[----:B------:R-:W-:Y:S01]  /*3640*/  F2FP.SATFINITE.E4M3.F32.PACK_AB_MERGE_C R6, R7, R6, RZ ;  /* 0x000000060706723e */ /* 0x000fe200048070ff */
[----:B------:R-:W-:Y:S01]  /*3650*/  FADD R29, R31, R184 ;  /* 0x000000b81f1d7221 */ /* 0x000fe20000000000 */
[----:B------:R0:W-:Y:S05]  /*3660*/  STS.U8 [R0+UR15+0x2000], R91 ;  /* 0x0020005b00007988 */ /* 0x0001ea000800000f */
[----:B------:R-:W0:Y:S01]  /*3670*/  MUFU.EX2 R35, R35 ;  /* 0x0000002300237308 */ /* 0x000e220000000800 */
[----:B--2---:R-:W-:Y:S01]  /*3680*/  STS.U8 [R0+UR15+0x2200], R113 ;  /* 0x0022007100007988 */ /* 0x004fe2000800000f */
[----:B------:R-:W-:-:S03]  /*3690*/  IMAD.SHL.U32 R194, R90, 0x2, RZ ;  /* 0x000000025ac27824 */ /* 0x000fc600078e00ff */
[----:B------:R-:W-:Y:S01]  /*36a0*/  STS.U8 [R0+UR15+0x2400], R115 ;  /* 0x0024007300007988 */ /* 0x000fe2000800000f */
[----:B------:R-:W-:-:S03]  /*36b0*/  IMAD R223, R89, 0x20, R192 ;  /* 0x0000002059df7824 */ /* 0x000fc600078e02c0 */
[----:B----4-:R-:W-:Y:S04]  /*36c0*/  STS.U8 [R0+UR15+0x2600], R117 ;  /* 0x0026007500007988 */ /* 0x010fe8000800000f */
[----:B-----5:R-:W-:Y:S04]  /*36d0*/  STS.U8 [R0+UR15+0x2800], R119 ;  /* 0x0028007700007988 */ /* 0x020fe8000800000f */
[----:B------:R-:W-:Y:S04]  /*36e0*/  STS.U8 [R0+UR15+0x2a00], R123 ;  /* 0x002a007b00007988 */ /* 0x000fe8000800000f */
[----:B------:R-:W-:Y:S04]  /*36f0*/  STS.U8 [R0+UR15+0x2c00], R185 ;  /* 0x002c00b900007988 */ /* 0x000fe8000800000f */
[----:B------:R-:W-:Y:S01]  /*3700*/  STS.U8 [R0+UR15+0x2e00], R187 ;  /* 0x002e00bb00007988 */ /* 0x000fe2000800000f */
[----:B0-----:R-:W-:-:S03]  /*3710*/  FADD R184, R32, R29 ;  /* 0x0000001d20b87221 */ /* 0x001fc60000000000 */
[----:B------:R-:W-:Y:S04]  /*3720*/  STS.U8 [R88+UR15+0x2080], R189 ;  /* 0x002080bd58007988 */ /* 0x000fe8000800000f */
[----:B------:R-:W-:Y:S04]  /*3730*/  STS.U8 [R88+UR15+0x2280], R191 ;  /* 0x002280bf58007988 */ /* 0x000fe8000800000f */
[----:B------:R-:W-:Y:S04]  /*3740*/  STS.U8 [R88+UR15+0x2480], R193 ;  /* 0x002480c158007988 */ /* 0x000fe8000800000f */
[----:B------:R-:W-:Y:S04]  /*3750*/  STS.U8 [R88+UR15+0x2680], R195 ;  /* 0x002680c358007988 */ /* 0x000fe8000800000f */
[----:B------:R-:W-:Y:S04]  /*3760*/  STS.U8 [R88+UR15+0x2880], R197 ;  /* 0x002880c558007988 */ /* 0x000fe8000800000f */
[----:B------:R-:W-:Y:S04]  /*3770*/  STS.U8 [R88+UR15+0x2a80], R199 ;  /* 0x002a80c758007988 */ /* 0x000fe8000800000f */
[----:B------:R-:W-:Y:S04]  /*3780*/  STS.U8 [R88+UR15+0x2c80], R203 ;  /* 0x002c80cb58007988 */ /* 0x000fe8000800000f */
[----:B------:R-:W-:Y:S04]  /*3790*/  STS.U8 [R88+UR15+0x2e80], R201 ;  /* 0x002e80c958007988 */ /* 0x000fe8000800000f */
[----:B------:R0:W-:Y:S01]  /*37a0*/  STS.U8 [R87+UR15+0x2300], R112 ;  /* 0x0023007057007988 */ /* 0x0001e2000800000f */
[----:B------:R-:W-:Y:S01]  /*37b0*/  LOP3.LUT R194, R223, R194, RZ, 0x3c, !PT ;  /* 0x000000c2dfc27212 */ /* 0x000fe200078e3cff */
[----:B---3--:R-:W-:Y:S01]  /*37c0*/  FADD R7, R33, R184 ;  /* 0x000000b821077221 */ /* 0x008fe20000000000 */
[----:B------:R-:W-:-:S02]  /*37d0*/  LOP3.LUT R91, R37, 0xf, RZ, 0xc0, !PT ;  /* 0x0000000f255b7812 */ /* 0x000fc400078ec0ff */
[----:B0-----:R-:W-:Y:S01]  /*37e0*/  F2FP.SATFINITE.E4M3.F32.PACK_AB_MERGE_C R112, R5, R4, R6 ;  /* 0x000000040570723e */ /* 0x001fe20004807006 */
[----:B------:R-:W-:Y:S01]  /*37f0*/  FADD R4, -R156, -INF ;  /* 0xff8000009c047421 */ /* 0x000fe20000000100 */
[----:B------:R0:W-:Y:S03]  /*3800*/  STS.U8 [R87+UR15+0x2900], R122 ;  /* 0x0029007a57007988 */ /* 0x0001e6000800000f */
[----:B------:R-:W-:Y:S01]  /*3810*/  FMUL R185, R4, 1.4426950216293334961 ;  /* 0x3fb8aa3b04b97820 */ /* 0x000fe20000400000 */
[----:B------:R-:W-:Y:S01]  /*3820*/  F2FP.SATFINITE.E4M3.F32.PACK_AB_MERGE_C R10, R11, R10, RZ ;  /* 0x0000000a0b0a723e */ /* 0x000fe200048070ff */
[----:B-1----:R-:W-:Y:S01]  /*3830*/  FADD R184, R34, R7 ;  /* 0x0000000722b87221 */ /* 0x002fe20000000000 */
[----:B------:R-:W-:Y:S02]  /*3840*/  F2FP.SATFINITE.E4M3.F32.PACK_AB_MERGE_C R14, R221, R14, RZ ;  /* 0x0000000edd0e723e */ /* 0x000fe400048070ff */
[----:B------:R-:W-:Y:S01]  /*3850*/  F2FP.SATFINITE.E4M3.F32.PACK_AB_MERGE_C R18, R19, R18, RZ ;  /* 0x000000121312723e */ /* 0x000fe200048070ff */
[----:B0-----:R-:W-:Y:S01]  /*3860*/  IMAD R122, R91, 0x40, R194 ;  /* 0x000000405b7a7824 */ /* 0x001fe200078e02c2 */
[----:B------:R-:W-:Y:S01]  /*3870*/  F2FP.SATFINITE.E4M3.F32.PACK_AB_MERGE_C R21, R24, R21, RZ ;  /* 0x000000151815723e */ /* 0x000fe200048070ff */
[----:B------:R-:W0:Y:S01]  /*3880*/  MUFU.EX2 R185, R185 ;  /* 0x000000b900b97308 */ /* 0x000e220000000800 */
[----:B------:R-:W-:-:S02]  /*3890*/  F2FP.SATFINITE.E4M3.F32.PACK_AB_MERGE_C R25, R28, R25, RZ ;  /* 0x000000191c19723e */ /* 0x000fc400048070ff */
[----:B------:R-:W-:Y:S02]  /*38a0*/  F2FP.SATFINITE.E4M3.F32.PACK_AB_MERGE_C R30, R31, R30, RZ ;  /* 0x0000001e1f1e723e */ /* 0x000fe400048070ff */
[----:B------:R-:W-:Y:S01]  /*38b0*/  F2FP.SATFINITE.E4M3.F32.PACK_AB_MERGE_C R34, R35, R34, RZ ;  /* 0x000000222322723e */ /* 0x000fe200048070ff */
[----:B------:R1:W-:Y:S01]  /*38c0*/  STS.U8 [R87+UR15+0x2100], R114 ;  /* 0x0021007257007988 */ /* 0x0003e2000800000f */
[----:B------:R-:W-:Y:S02]  /*38d0*/  F2FP.SATFINITE.E4M3.F32.PACK_AB_MERGE_C R113, R9, R8, R10 ;  /* 0x000000080971723e */ /* 0x000fe4000480700a */
[----:B------:R-:W-:Y:S01]  /*38e0*/  F2FP.SATFINITE.E4M3.F32.PACK_AB_MERGE_C R115, R16, R15, R18 ;  /* 0x0000000f1073723e */ /* 0x000fe20004807012 */
[----:B------:R2:W-:Y:S01]  /*38f0*/  STS.U8 [R87+UR15+0x2500], R116 ;  /* 0x0025007457007988 */ /* 0x0005e2000800000f */
[----:B------:R-:W-:Y:S01]  /*3900*/  F2FP.SATFINITE.E4M3.F32.PACK_AB_MERGE_C R117, R23, R22, R25 ;  /* 0x000000161775723e */ /* 0x000fe20004807019 */
[----:B------:R-:W-:Y:S01]  /*3910*/  FADD R184, R35, R184 ;  /* 0x000000b823b87221 */ /* 0x000fe20000000000 */
[----:B------:R-:W-:Y:S01]  /*3920*/  F2FP.SATFINITE.E4M3.F32.PACK_AB_MERGE_C R119, R33, R32, R34 ;  /* 0x000000202177723e */ /* 0x000fe20004807022 */
[----:B------:R3:W-:Y:S01]  /*3930*/  STS.U8 [R87+UR15+0x2700], R118 ;  /* 0x0027007657007988 */ /* 0x0007e2000800000f */
[----:B------:R-:W-:-:S02]  /*3940*/  LOP3.LUT R123, R122, 0x10, RZ, 0x3c, !PT ;  /* 0x000000107a7b7812 */ /* 0x000fc400078e3cff */
[----:B-1----:R-:W-:Y:S01]  /*3950*/  F2FP.SATFINITE.E4M3.F32.PACK_AB_MERGE_C R114, R13, R12, R14 ;  /* 0x0000000c0d72723e */ /* 0x002fe2000480700e */
[----:B------:R1:W-:Y:S01]  /*3960*/  STS.U8 [R87+UR15+0x2b00], R186 ;  /* 0x002b00ba57007988 */ /* 0x0003e2000800000f */
[----:B--2---:R-:W-:-:S03]  /*3970*/  F2FP.SATFINITE.E4M3.F32.PACK_AB_MERGE_C R116, R20, R17, R21 ;  /* 0x000000111474723e */ /* 0x004fc60004807015 */
[----:B------:R1:W-:Y:S01]  /*3980*/  STS.U8 [R87+UR15+0x2d00], R188 ;  /* 0x002d00bc57007988 */ /* 0x0003e2000800000f */
[----:B---3--:R-:W-:-:S03]  /*3990*/  F2FP.SATFINITE.E4M3.F32.PACK_AB_MERGE_C R118, R27, R26, R30 ;  /* 0x0000001a1b76723e */ /* 0x008fc6000480701e */
[----:B------:R1:W-:Y:S01]  /*39a0*/  STS.U8 [R87+UR15+0x2f00], R190 ;  /* 0x002f00be57007988 */ /* 0x0003e2000800000f */
[----:B------:R-:W-:-:S03]  /*39b0*/  UIADD3 UR19, UPT, UPT, UR19, -0x40, URZ ;  /* 0xffffffc013137890 */ /* 0x000fc6000fffe0ff */
        /* <DEDUP_REMOVED lines=8> */
[----:B------:R1:W-:Y:S04]  /*3a40*/  STS.128 [R122+UR15+0x1000], R112 ;  /* 0x001000707a007988 */ /* 0x0003e80008000c0f */
[----:B------:R1:W-:Y:S01]  /*3a50*/  STS.128 [R123+UR15+0x1000], R116 ;  /* 0x001000747b007988 */ /* 0x0003e20008000c0f */
[----:B------:R-:W2:Y:S01]  /*3a60*/  LDTM.16dp32bit_t0_t15.x32 R4, tmem[UR17] ;  /* 0x00000011000479ee */ /* 0x000ea20008a80000 */
[----:B------:R-:W3:Y:S02]  /*3a70*/  LDTM.16dp32bit_t16_t31.x32 R4, tmem[UR17+0x20] ;  /* 0x00002011000479ee */ /* 0x000ee40008aa0000 */
[----:B------:R1:W4:Y:S01]  /*3a80*/  SHFL.BFLY PT, R187, R184, 0x10, 0x1f ;  /* 0x0e001f00b8bb7f89 */ /* 0x00032200000e0000 */
[----:B------:R-:W-:Y:S01]  /*3a90*/  NOP ;  /* 0x0000000000007918 */ /* 0x000fe20000000000 */
[----:B0-----:R-:W-:Y:S05]  /*3aa0*/  @!P2 BRA `(.L_x_9) ;  /* 0x000000000088a947 */ /* 0x001fea0003800000 */
[C---:B--23--:R-:W-:Y:S01]  /*3ab0*/  FMUL R4, R185.reuse, R4 ;  /* 0x00000004b9047220 */ /* 0x04cfe20000400000 */
[C---:B------:R-:W-:Y:S01]  /*3ac0*/  FMUL R5, R185.reuse, R5 ;  /* 0x00000005b9057220 */ /* 0x040fe20000400000 */
        /* <DEDUP_REMOVED lines=29> */
[----:B------:R-:W-:-:S04]  /*3ca0*/  FMUL R35, R185, R35 ;  /* 0x00000023b9237220 */ /* 0x000fc80000400000 */
[----:B------:R0:W-:Y:S01]  /*3cb0*/  STTM.16dp32bit_t0_t15.x32 tmem[UR17], R4 ;  /* 0x00000004000079ed */ /* 0x0001e20008a80011 */
[----:B------:R0:W-:Y:S02]  /*3cc0*/  STTM.16dp32bit_t16_t31.x32 tmem[UR17+0x20], R4 ;  /* 0x00002004000079ed */ /* 0x0001e40008aa0011 */
.L_x_9:
[----:B---3--:R-:W3:Y:S02]  /*3cd0*/  FENCE.VIEW.ASYNC.T ;  /* 0x00000000000073c6 */ /* 0x008ee40000000200 */
[----:B---3--:R-:W-:Y:S01]  /*3ce0*/  BAR.SYNC.DEFER_BLOCKING 0x0 ;  /* 0x0000000000007b1d */ /* 0x008fe20000010000 */
[----:B-1--4-:R-:W-:Y:S01]  /*3cf0*/  FADD R184, R184, R187 ;  /* 0x000000bbb8b87221 */ /* 0x012fe20000000000 */
[----:B------:R-:W-:-:S03]  /*3d00*/  UISETP.GE.AND UP1, UPT, UR19, 0x1, UPT ;  /* 0x000000011300788c */ /* 0x000fc6000bf26270 */
[----:B------:R-:W-:Y:S01]  /*3d10*/  FADD R184, R185, R184 ;  /* 0x000000b8b9b87221 */ /* 0x000fe20000000000 */
[----:B------:R1:W-:Y:S06]  /*3d20*/  MEMBAR.ALL.CTA ;  /* 0x0000000000007992 */ /* 0x0003ec0000008000 */
[----:B-1----:R-:W1:Y:S02]  /*3d30*/  FENCE.VIEW.ASYNC.S ;  /* 0x00000000000073c6 */ /* 0x002e640000000000 */
[----:B-1----:R-:W-:Y:S06]  /*3d40*/  BAR.SYNC.DEFER_BLOCKING 0x0 ;  /* 0x0000000000007b1d */ /* 0x002fec0000010000 */
[----:B------:R-:W-:Y:S05]  /*3d50*/  @!P3 BRA `(.L_x_10) ;  /* 0x000000000068b947 */ /* 0x000fea0003800000 */
[----:B------:R-:W-:Y:S02]  /*3d60*/  UIADD3 UR5, UPT, UPT, UR15, 0x2000, URZ ;  /* 0x000020000f057890 */ /* 0x000fe4000fffe0ff */
[----:B------:R-:W-:Y:S02]  /*3d70*/  UIADD3 UR4, UPT, UPT, UR15, 0x1000, URZ ;  /* 0x000010000f047890 */ /* 0x000fe4000fffe0ff */
[----:B------:R-:W-:Y:S02]  /*3d80*/  USHF.R.U32.HI UR5, URZ, 0x4, UR5 ;  /* 0x00000004ff057899 */ /* 0x000fe40008011605 */
[----:B------:R-:W-:Y:S02]  /*3d90*/  USHF.R.U32.HI UR4, URZ, 0x4, UR4 ;  /* 0x00000004ff047899 */ /* 0x000fe40008011604 */
[----:B------:R-:W-:Y:S02]  /*3da0*/  USGXT.U32 UR20, UR5, 0xe ;  /* 0x0000000e0514789a */ /* 0x000fe40008000000 */
[----:B------:R-:W-:-:S02]  /*3db0*/  USGXT.U32 UR6, UR4, 0xe ;  /* 0x0000000e0406789a */ /* 0x000fc40008000000 */
[----:B------:R-:W-:Y:S01]  /*3dc0*/  UIADD3 UR28, UP2, UPT, UR20, 0x2, URZ ;  /* 0x00000002141c7890 */ /* 0x000fe2000ff5e0ff */
[----:B------:R-:W-:Y:S01]  /*3dd0*/  UMOV UR8, 0xfffffffe ;  /* 0xfffffffe00087882 */ /* 0x000fe20000000000 */
[----:B------:R-:W-:Y:S01]  /*3de0*/  UMOV UR9, 0x7fffbfdf ;  /* 0x7fffbfdf00097882 */ /* 0x000fe20000000000 */
[----:B------:R-:W-:Y:S01]  /*3df0*/  UMOV UR4, URZ ;  /* 0x000000ff00047c82 */ /* 0x000fe20008000000 */
[----:B------:R-:W-:Y:S01]  /*3e00*/  UMOV UR7, URZ ;  /* 0x000000ff00077c82 */ /* 0x000fe20008000000 */
[----:B------:R-:W-:Y:S02]  /*3e10*/  UIADD3.X UR29, UPT, UPT, UR4, -0x7fffbfe0, URZ, UP2, !UPT ;  /* 0x80004020041d7890 */ /* 0x000fe400097fe4ff */
        /* <DEDUP_REMOVED lines=10> */
[----:B------:R1:W-:Y:S01]  /*3ec0*/  UTCQMMA gdesc[UR6], gdesc[UR20], tmem[UR16], tmem[UR22], idesc[UR23], UPT ;  /* 0x00ff1614060075ea */ /* 0x0003e2000b800310 */
[----:B------:R1:W-:Y:S01]  /*3ed0*/  UTCQMMA gdesc[UR8], gdesc[UR28], tmem[UR16], tmem[UR30], idesc[UR31], UPT ;  /* 0x00ff1e1c080075ea */ /* 0x0003e2000b800310 */
[----:B------:R1:W-:Y:S01]  /*3ee0*/  UTCBAR [UR4], URZ ;  /* 0x000000ff040073e9 */ /* 0x0003e200080000ff */
[----:B------:R-:W-:Y:S01]  /*3ef0*/  NOP ;  /* 0x0000000000007918 */ /* 0x000fe20000000000 */
.L_x_10:
[----:B------:R-:W-:Y:S01]  /*3f00*/  FSEL R156, R156, -INF , P2 ;  /* 0xff8000009c9c7808 */ /* 0x000fe20001000000 */
[----:B-1----:R-:W-:Y:S01]  /*3f10*/  UMOV UR8, URZ ;  /* 0x000000ff00087c82 */ /* 0x002fe20008000000 */
[----:B------:R-:W-:Y:S01]  /*3f20*/  FSEL R184, R184, 1, P2 ;  /* 0x3f800000b8b87808 */ /* 0x000fe20001000000 */
[----:B------:R-:W-:Y:S06]  /*3f30*/  BRA.U !UP1, `(.L_x_11) ;  /* 0x00000025095c7547 */ /* 0x000fec000b800000 */
[----:B------:R-:W-:Y:S01]  /*3f40*/  USHF.R.U32.HI UR33, URZ, 0x4, UR15 ;  /* 0x00000004ff217899 */ /* 0x000fe2000801160f */
[----:B------:R-:W-:Y:S01]  /*3f50*/  IMAD.SHL.U32 R186, R157, 0x40, RZ ;  /* 0x000000409dba7824 */ /* 0x000fe200078e00ff */
[----:B------:R-:W-:Y:S01]  /*3f60*/  UIADD3 UR8, UPT, UPT, UR15, 0x1000, URZ ;  /* 0x000010000f087890 */ /* 0x000fe2000fffe0ff */
[----:B------:R-:W-:Y:S01]  /*3f70*/  IMAD.MOV.U32 R195, RZ, RZ, R156 ;  /* 0x000000ffffc37224 */ /* 0x000fe200078e009c */
[----:B------:R-:W-:Y:S01]  /*3f80*/  USGXT.U32 UR33, UR33, 0xe ;  /* 0x0000000e2121789a */ /* 0x000fe20008000000 */
[----:B------:R-:W-:Y:S01]  /*3f90*/  IMAD.MOV.U32 R185, RZ, RZ, RZ ;  /* 0x000000ffffb97224 */ /* 0x000fe200078e00ff */
[----:B------:R-:W-:Y:S01]  /*3fa0*/  UIADD3 UR6, UPT, UPT, UR15, 0x4000, URZ ;  /* 0x000040000f067890 */ /* 0x000fe2000fffe0ff */
[----:B------:R-:W-:Y:S01]  /*3fb0*/  IMAD.MOV.U32 R157, RZ, RZ, R186 ;  /* 0x000000ffff9d7224 */ /* 0x000fe200078e00ba */
[----:B------:R-:W-:Y:S02]  /*3fc0*/  USHF.R.U32.HI UR8, URZ, 0x4, UR8 ;  /* 0x00000004ff087899 */ /* 0x000fe40008011608 */
[----:B------:R-:W-:-:S02]  /*3fd0*/  USHF.R.U32.HI UR4, URZ, 0x4, UR10 ;  /* 0x00000004ff047899 */ /* 0x000fc4000801160a */
[----:B------:R-:W-:Y:S02]  /*3fe0*/  UIADD3 UR34, UP2, UPT, UR33, 0x80, URZ ;  /* 0x0000008021227890 */ /* 0x000fe4000ff5e0ff */
[----:B------:R-:W-:Y:S02]  /*3ff0*/  USHF.R.U32.HI UR6, URZ, 0x4, UR6 ;  /* 0x00000004ff067899 */ /* 0x000fe40008011606 */
[----:B------:R-:W-:Y:S02]  /*4000*/  USGXT.U32 UR40, UR8, 0xe ;  /* 0x0000000e0828789a */ /* 0x000fe40008000000 */
[----:B------:R-:W-:Y:S01]  /*4010*/  USHF.L.U32 UR30, UR13, 0x6, URZ ;  /* 0x000000060d1e7899 */ /* 0x000fe200080006ff */
[----:B------:R-:W-:Y:S01]  /*4020*/  UMOV UR5, URZ ;  /* 0x000000ff00057c82 */ /* 0x000fe20008000000 */
[----:B------:R-:W-:Y:S02]  /*4030*/  USGXT.U32 UR4, UR4, 0xe ;  /* 0x0000000e0404789a */ /* 0x000fe40008000000 */
[----:B------:R-:W-:-:S02]  /*4040*/  UIADD3.X UR35, UPT, UPT, UR5, -0x7fffbfe0, URZ, UP2, !UPT ;  /* 0x8000402005237890 */ /* 0x000fc400097fe4ff */
[----:B------:R-:W-:Y:S02]  /*4050*/  USGXT.U32 UR6, UR6, 0xe ;  /* 0x0000000e0606789a */ /* 0x000fe40008000000 */
[----:B------:R-:W-:Y:S01]  /*4060*/  UIADD3 UR36, UP2, UPT, UR40, 0x2, URZ ;  /* 0x0000000228247890 */ /* 0x000fe2000ff5e0ff */
[----:B------:R-:W-:Y:S01]  /*4070*/  UMOV UR20, 0xfffffffe ;  /* 0xfffffffe00147882 */ /* 0x000fe20000000000 */
[----:B------:R-:W-:Y:S01]  /*4080*/  UMOV UR21, 0x7fffbfdf ;  /* 0x7fffbfdf00157882 */ /* 0x000fe20000000000 */
[----:B------:R-:W-:Y:S01]  /*4090*/  UMOV UR7, URZ ;  /* 0x000000ff00077c82 */ /* 0x000fe20008000000 */
[----:B------:R-:W-:Y:S02]  /*40a0*/  UIADD3.64 UR38, UPT, UPT, UR4, -UR20, URZ ;  /* 0x8000001404267297 */ /* 0x000fe4000fffe0ff */
[----:B------:R-:W-:Y:S01]  /*40b0*/  UISETP.NE.U32.AND UP1, UPT, UR26, URZ, UPT ;  /* 0x000000ff1a00728c */ /* 0x000fe2000bf25070 */
[----:B------:R-:W1:Y:S01]  /*40c0*/  LDCU UR41, c[0x0][0x3a8] ;  /* 0x00007500ff2977ac */ /* 0x000e620008000800 */
[----:B------:R-:W-:-:S02]  /*40d0*/  UIADD3.X UR37, UPT, UPT, UR7, -0x7fffbfe0, URZ, UP2, !UPT ;  /* 0x8000402007257890 */ /* 0x000fc400097fe4ff */
[----:B------:R-:W-:Y:S01]  /*40e0*/  UIADD3.64 UR20, UPT, UPT, UR6, -UR20, URZ ;  /* 0x8000001406147297 */ /* 0x000fe2000fffe0ff */
[----:B------:R-:W-:Y:S01]  /*40f0*/  UMOV UR31, 0x1 ;  /* 0x00000001001f7882 */ /* 0x000fe20000000000 */
[----:B------:R-:W-:Y:S01]  /*4100*/  UMOV UR9, URZ ;  /* 0x000000ff00097c82 */ /* 0x000fe20008000000 */
[----:B------:R-:W-:Y:S01]  /*4110*/  UMOV UR10, URZ ;  /* 0x000000ff000a7c82 */ /* 0x000fe20008000000 */
[----:B------:R-:W-:-:S08]  /*4120*/  UMOV UR32, UR30 ;  /* 0x0000001e00207c82 */ /* 0x000fd00008000000 */
.L_x_16:
[----:B------:R-:W-:Y:S02]  /*4130*/  SHF.R.S32.HI R199, RZ, 0x1f, R157 ;  /* 0x0000001fffc77819 */ /* 0x000fe4000001149d */
[C---:B0-2---:R-:W-:Y:S02]  /*4140*/  IADD3 R4, P2, PT, R157.reuse, R182, RZ ;  /* 0x000000b69d047210 */ /* 0x045fe40007f5e0ff */
[----:B------:R-:W-:-:S03]  /*4150*/  IADD3 R6, P3, PT, R157, R174, RZ ;  /* 0x000000ae9d067210 */ /* 0x000fc60007f7e0ff */
[----:B------:R-:W-:Y:S01]  /*4160*/  IMAD.X R5, R199, 0x1, R183, P2 ;  /* 0x00000001c7057824 */ /* 0x000fe200010e06b7 */
[----:B------:R-:W-:Y:S01]  /*4170*/  IADD3 R8, P2, PT, R157, R166, RZ ;  /* 0x000000a69d087210 */ /* 0x000fe20007f5e0ff */
[----:B------:R-:W-:Y:S01]  /*4180*/  IMAD.X R7, R199, 0x1, R175, P3 ;  /* 0x00000001c7077824 */ /* 0x000fe200018e06af */
[----:B------:R-:W-:Y:S02]  /*4190*/  IADD3 R10, P3, PT, R157, R158, RZ ;  /* 0x0000009e9d0a7210 */ /* 0x000fe40007f7e0ff */
[----:B------:R0:W2:Y:S01]  /*41a0*/  LDG.E.U8 R21, desc[UR24][R4.64] ;  /* 0x0000001804157981 */ /* 0x0000a2000c1e1100 */
[----:B------:R-:W-:Y:S01]  /*41b0*/  IMAD.X R9, R199, 0x1, R167, P2 ;  /* 0x00000001c7097824 */ /* 0x000fe200010e06a7 */
[----:B------:R-:W-:Y:S01]  /*41c0*/  IADD3 R12, P2, PT, R157, R148, RZ ;  /* 0x000000949d0c7210 */ /* 0x000fe20007f5e0ff */
[----:B------:R-:W-:Y:S01]  /*41d0*/  IMAD.X R11, R199, 0x1, R159, P3 ;  /* 0x00000001c70b7824 */ /* 0x000fe200018e069f */
[----:B------:R-:W-:Y:S01]  /*41e0*/  IADD3 R14, P3, PT, R157, R140, RZ ;  /* 0x0000008c9d0e7210 */ /* 0x000fe20007f7e0ff */
[----:B------:R3:W4:Y:S02]  /*41f0*/  LDG.E.U8 R27, desc[UR24][R6.64] ;  /* 0x00000018061b7981 */ /* 0x000724000c1e1100 */
[----:B------:R-:W-:Y:S01]  /*4200*/  IMAD.X R13, R199, 0x1, R149, P2 ;  /* 0x00000001c70d7824 */ /* 0x000fe200010e0695 */
[----:B------:R-:W-:Y:S01]  /*4210*/  IADD3 R16, P2, PT, R157, R132, RZ ;  /* 0x000000849d107210 */ /* 0x000fe20007f5e0ff */
[----:B------:R-:W-:Y:S01]  /*4220*/  IMAD.X R15, R199, 0x1, R141, P3 ;  /* 0x00000001c70f7824 */ /* 0x000fe200018e068d */
[----:B------:R-:W-:Y:S01]  /*4230*/  IADD3 R18, P3, PT, R157, R124, RZ ;  /* 0x0000007c9d127210 */ /* 0x000fe20007f7e0ff */
[----:B------:R5:W4:Y:S02]  /*4240*/  LDG.E.U8 R31, desc[UR24][R8.64] ;  /* 0x00000018081f7981 */ /* 0x000b24000c1e1100 */
[----:B------:R-:W-:Y:S01]  /*4250*/  IMAD.X R17, R199, 0x1, R133, P2 ;  /* 0x00000001c7117824 */ /* 0x000fe200010e0685 */
[----:B0-----:R-:W-:Y:S01]  /*4260*/  IADD3 R4, P2, PT, R157, R180, RZ ;  /* 0x000000b49d047210 */ /* 0x001fe20007f5e0ff */
[----:B------:R-:W-:Y:S01]  /*4270*/  IMAD.X R19, R199, 0x1, R125, P3 ;  /* 0x00000001c7137824 */ /* 0x000fe200018e067d */
[----:B---3--:R-:W-:Y:S01]  /*4280*/  IADD3 R6, P3, PT, R157, R172, RZ ;  /* 0x000000ac9d067210 */ /* 0x008fe20007f7e0ff */
[----:B------:R0:W3:Y:S02]  /*4290*/  LDG.E.U8 R35, desc[UR24][R10.64] ;  /* 0x000000180a237981 */ /* 0x0000e4000c1e1100 */
[----:B------:R-:W-:Y:S01]  /*42a0*/  IMAD.X R5, R199, 0x1, R181, P2 ;  /* 0x00000001c7057824 */ /* 0x000fe200010e06b5 */
[----:B-----5:R-:W-:Y:S01]  /*42b0*/  IADD3 R8, P2, PT, R157, R164, RZ ;  /* 0x000000a49d087210 */ /* 0x020fe20007f5e0ff */
[----:B------:R5:W3:Y:S01]  /*42c0*/  LDG.E.U8 R115, desc[UR24][R12.64] ;  /* 0x000000180c737981 */ /* 0x000ae2000c1e1100 */
[----:B------:R-:W-:-:S03]  /*42d0*/  IMAD.X R7, R199, 0x1, R173, P3 ;  /* 0x00000001c7077824 */ /* 0x000fc600018e06ad */
[----:B------:R-:W-:Y:S01]  /*42e0*/  IMAD.X R9, R199, 0x1, R165, P2 ;  /* 0x00000001c7097824 */ /* 0x000fe200010e06a5 */
[C---:B0-----:R-:W-:Y:S01]  /*42f0*/  IADD3 R10, P3, PT, R157.reuse, R154, RZ ;  /* 0x0000009a9d0a7210 */ /* 0x041fe20007f7e0ff */
[----:B------:R0:W3:Y:S01]  /*4300*/  LDG.E.U8 R119, desc[UR24][R14.64] ;  /* 0x000000180e777981 */ /* 0x0000e2000c1e1100 */
[----:B-----5:R-:W-:-:S03]  /*4310*/  IADD3 R12, P2, PT, R157, R146, RZ ;  /* 0x000000929d0c7210 */ /* 0x020fc60007f5e0ff */
[----:B------:R5:W3:Y:S01]  /*4320*/  LDG.E.U8 R189, desc[UR24][R16.64] ;  /* 0x0000001810bd7981 */ /* 0x000ae2000c1e1100 */
[C---:B------:R-:W-:Y:S02]  /*4330*/  IMAD.X R11, R199.reuse, 0x1, R155, P3 ;  /* 0x00000001c70b7824 */ /* 0x040fe400018e069b */
        /* <DEDUP_REMOVED lines=47> */
[----:B------:R-:W-:-:S03]  /*4630*/  IMAD.X R11, R199, 0x1, R151, P3 ;  /* 0x00000001c70b7824 */ /* 0x000fc600018e0697 */
[----:B------:R1:W3:Y:S01]  /*4640*/  LDG.E.U8 R25, desc[UR24][R4.64] ;  /* 0x0000001804197981 */ /* 0x0002e2000c1e1100 */
[----:B------:R-:W-:Y:S01]  /*4650*/  IMAD.X R13, R199, 0x1, R143, P2 ;  /* 0x00000001c70d7824 */ /* 0x000fe200010e068f */
[C---:B0-----:R-:W-:Y:S02]  /*4660*/  IADD3 R14, P3, PT, R157.reuse, R134, RZ ;  /* 0x000000869d0e7210 */ /* 0x041fe40007f7e0ff */
[----:B------:R-:W3:Y:S01]  /*4670*/  LDG.E.U8 R18, desc[UR24][R18.64] ;  /* 0x0000001812127981 */ /* 0x000ee2000c1e1100 */
[----:B-----5:R-:W-:-:S03]  /*4680*/  IADD3 R16, P4, PT, R157, R126, RZ ;  /* 0x0000007e9d107210 */ /* 0x020fc60007f9e0ff */
[----:B------:R-:W5:Y:S01]  /*4690*/  LDG.E.U8 R7, desc[UR24][R6.64] ;  /* 0x0000001806077981 */ /* 0x000f62000c1e1100 */
[----:B-1----:R-:W-:Y:S01]  /*46a0*/  IADD3 R4, P2, PT, R157, R108, RZ ;  /* 0x0000006c9d047210 */ /* 0x002fe20007f5e0ff */
[C---:B------:R-:W-:Y:S02]  /*46b0*/  IMAD.X R15, R199.reuse, 0x1, R135, P3 ;  /* 0x00000001c70f7824 */ /* 0x040fe400018e0687 */
[----:B------:R-:W5:Y:S01]  /*46c0*/  LDG.E.U8 R9, desc[UR24][R8.64] ;  /* 0x0000001808097981 */ /* 0x000f62000c1e1100 */
[C---:B------:R-:W-:Y:S02]  /*46d0*/  IMAD.X R17, R199.reuse, 0x1, R127, P4 ;  /* 0x00000001c7117824 */ /* 0x040fe400020e067f */
[----:B------:R-:W-:Y:S01]  /*46e0*/  IMAD.X R5, R199, 0x1, R109, P2 ;  /* 0x00000001c7057824 */ /* 0x000fe200010e066d */
[----:B------:R-:W5:Y:S04]  /*46f0*/  LDG.E.U8 R11, desc[UR24][R10.64] ;  /* 0x000000180a0b7981 */ /* 0x000f68000c1e1100 */
[----:B------:R-:W5:Y:S04]  /*4700*/  LDG.E.U8 R13, desc[UR24][R12.64] ;  /* 0x000000180c0d7981 */ /* 0x000f68000c1e1100 */
[----:B------:R-:W5:Y:S04]  /*4710*/  LDG.E.U8 R15, desc[UR24][R14.64] ;  /* 0x000000180e0f7981 */ /* 0x000f68000c1e1100 */
[----:B------:R-:W5:Y:S04]  /*4720*/  LDG.E.U8 R17, desc[UR24][R16.64] ;  /* 0x0000001810117981 */ /* 0x000f68000c1e1100 */
[----:B------:R-:W5:Y:S01]  /*4730*/  LDG.E.U8 R5, desc[UR24][R4.64] ;  /* 0x0000001804057981 */ /* 0x000f62000c1e1100 */
[----:B------:R-:W-:-:S02]  /*4740*/  UMOV UR12, 0x1 ;  /* 0x00000001000c7882 */ /* 0x000fc40000000000 */
[----:B------:R-:W-:-:S04]  /*4750*/  @!UP0 UIADD3 UR12, UPT, UPT, -UR12, 0x100000, URZ ;  /* 0x001000000c0c8890 */ /* 0x000fc8000fffe1ff */
[----:B------:R-:W-:Y:S02]  /*4760*/  @!UP0 USHF.L.U32 UR13, UR12, 0xb, URZ ;  /* 0x0000000b0c0d8899 */ /* 0x000fe400080006ff */
[----:B------:R-:W-:Y:S01]  /*4770*/  @!UP0 USHF.L.U32 UR12, UR12, 0x1, URZ ;  /* 0x000000010c0c8899 */ /* 0x000fe200080006ff */
[----:B------:R-:W-:Y:S01]  /*4780*/  VOTEU.ALL UP2, P1 ;  /* 0x0000000000ff7886 */ /* 0x000fe20000840000 */
[----:B--2---:R0:W-:Y:S04]  /*4790*/  STS.U8 [R0+UR15+0x3000], R21 ;  /* 0x0030001500007988 */ /* 0x0041e8000800000f */
[----:B----4-:R0:W-:Y:S04]  /*47a0*/  STS.U8 [R0+UR15+0x3200], R27 ;  /* 0x0032001b00007988 */ /* 0x0101e8000800000f */
[----:B------:R0:W-:Y:S04]  /*47b0*/  STS.U8 [R0+UR15+0x3400], R31 ;  /* 0x0034001f00007988 */ /* 0x0001e8000800000f */
[----:B---3--:R0:W-:Y:S04]  /*47c0*/  STS.U8 [R0+UR15+0x3600], R35 ;  /* 0x0036002300007988 */ /* 0x0081e8000800000f */
        /* <DEDUP_REMOVED lines=21> */
[----:B-----5:R0:W-:Y:S04]  /*4920*/  STS.U8 [R86+UR15+0x3380], R7 ;  /* 0x0033800756007988 */ /* 0x0201e8000800000f */
[----:B------:R0:W-:Y:S04]  /*4930*/  STS.U8 [R86+UR15+0x3580], R9 ;  /* 0x0035800956007988 */ /* 0x0001e8000800000f */
[----:B------:R0:W-:Y:S04]  /*4940*/  STS.U8 [R86+UR15+0x3780], R11 ;  /* 0x0037800b56007988 */ /* 0x0001e8000800000f */
[----:B------:R0:W-:Y:S04]  /*4950*/  STS.U8 [R86+UR15+0x3980], R13 ;  /* 0x0039800d56007988 */ /* 0x0001e8000800000f */
[----:B------:R0:W-:Y:S04]  /*4960*/  STS.U8 [R86+UR15+0x3b80], R15 ;  /* 0x003b800f56007988 */ /* 0x0001e8000800000f */
[----:B------:R0:W-:Y:S04]  /*4970*/  STS.U8 [R86+UR15+0x3d80], R17 ;  /* 0x003d801156007988 */ /* 0x0001e8000800000f */
[----:B------:R0:W-:Y:S01]  /*4980*/  STS.U8 [R86+UR15+0x3f80], R5 ;  /* 0x003f800556007988 */ /* 0x0001e2000800000f */
[----:B------:R1:W-:Y:S06]  /*4990*/  MEMBAR.ALL.CTA ;  /* 0x0000000000007992 */ /* 0x0003ec0000008000 */
[----:B-1----:R-:W-:Y:S04]  /*49a0*/  FENCE.VIEW.ASYNC.S ;  /* 0x00000000000073c6 */ /* 0x002fe80000000000 */
[----:B------:R-:W1:Y:S02]  /*49b0*/  FENCE.VIEW.ASYNC.S ;  /* 0x00000000000073c6 */ /* 0x000e640000000000 */
[----:B-1----:R0:W1:Y:S02]  /*49c0*/  @!UP2 SYNCS.EXCH.64 URZ, [UR15+0x5010], UR12 ;  /* 0x0050100c0fffa5b2 */ /* 0x0020640008000100 */
[----:B-1----:R-:W-:Y:S06]  /*49d0*/  BAR.SYNC.DEFER_BLOCKING 0x0 ;  /* 0x0000000000007b1d */ /* 0x002fec0000010000 */
[----:B0-----:R-:W-:Y:S05]  /*49e0*/  BRA.U UP1, `(.L_x_12) ;  /* 0x00000001013c7547 */ /* 0x001fea000b800000 */
[----:B------:R-:W-:Y:S01]  /*49f0*/  UIADD3 UR12, UPT, UPT, UR15, 0x5010, URZ ;  /* 0x000050100f0c7890 */ /* 0x000fe2000fffe0ff */
[----:B------:R-:W-:Y:S01]  /*4a00*/  UMOV UR26, UR33 ;  /* 0x00000021001a7c82 */ /* 0x000fe20008000000 */
[----:B------:R-:W-:Y:S01]  /*4a10*/  UMOV UR27, 0x80004020 ;  /* 0x80004020001b7882 */ /* 0x000fe20000000000 */
[----:B------:R-:W-:Y:S01]  /*4a20*/  UMOV UR22, UR4 ;  /* 0x0000000400167c82 */ /* 0x000fe20008000000 */
[----:B------:R-:W-:Y:S01]  /*4a30*/  UMOV UR23, 0x80004020 ;  /* 0x8000402000177882 */ /* 0x000fe20000000000 */
[----:B------:R-:W-:Y:S01]  /*4a40*/  UMOV UR28, 0x0 ;  /* 0x00000000001c7882 */ /* 0x000fe20000000000 */
[----:B------:R-:W-:Y:S01]  /*4a50*/  UMOV UR29, 0x4108010 ;  /* 0x04108010001d7882 */ /* 0x000fe20000000000 */
[----:B------:R-:W-:Y:S01]  /*4a60*/  UMOV UR13, URZ ;  /* 0x000000ff000d7c82 */ /* 0x000fe20008000000 */
[----:B------:R-:W-:Y:S01]  /*4a70*/  UMOV UR42, 0x0 ;  /* 0x00000000002a7882 */ /* 0x000fe20000000000 */
[----:B------:R-:W-:Y:S01]  /*4a80*/  UMOV UR43, 0x4108010 ;  /* 0x04108010002b7882 */ /* 0x000fe20000000000 */
[----:B------:R0:W-:Y:S01]  /*4a90*/  UTCQMMA gdesc[UR26], gdesc[UR22], tmem[UR18], tmem[UR28], idesc[UR29], !UPT ;  /* 0x00ff1c161a0075ea */ /* 0x0001e2000f800312 */
[----:B------:R-:W-:Y:S01]  /*4aa0*/  UMOV UR12, UR12 ;  /* 0x0000000c000c7c82 */ /* 0x000fe20008000000 */
[----:B------:R0:W-:Y:S01]  /*4ab0*/  UTCQMMA gdesc[UR34], gdesc[UR38], tmem[UR18], tmem[UR42], idesc[UR43], UPT ;  /* 0x00ff2a26220075ea */ /* 0x0001e2000b800312 */
[----:B------:R0:W-:Y:S01]  /*4ac0*/  UTCBAR [UR12], URZ ;  /* 0x000000ff0c0073e9 */ /* 0x0001e200080000ff */
[----:B------:R-:W-:-:S02]  /*4ad0*/  NOP ;  /* 0x0000000000007918 */ /* 0x000fc40000000000 */
.L_x_12:
[----:B------:R-:W1:Y:S02]  /*4ae0*/  SYNCS.PHASECHK.TRANS64.TRYWAIT P2, [UR15+0x5010], RZ ;  /* 0x005010ffff0075a7 */ /* 0x000e64000804110f */
[----:B-1----:R-:W-:Y:S05]  /*4af0*/  @!P2 BRA `(.L_x_13) ;  /* 0x000000380008a947 */ /* 0x002fea0003800000 */
.L_x_22:
[----:B------:R-:W-:Y:S01]  /*4b00*/  BAR.SYNC.DEFER_BLOCKING 0x0 ;  /* 0x0000000000007b1d */ /* 0x000fe20000010000 */
[----:B------:R-:W-:-:S05]  /*4b10*/  USHF.R.S32.HI UR8, URZ, 0x1f, UR32 ;  /* 0x0000001fff087899 */ /* 0x000fca0008011420 */
[----:B------:R-:W-:Y:S01]  /*4b20*/  LDTM.16dp32bit_t0_t15.x32 R4, tmem[UR17+0x100000] ;  /* 0x10000011000479ee */ /* 0x000fe20008a80000 */
[----:B------:R-:W1:Y:S01]  /*4b30*/  LDTM.16dp32bit_t16_t31.x32 R4, tmem[UR17+0x100020] ;  /* 0x10002011000479ee */ /* 0x000e620008aa0000 */
[----:B------:R-:W2:Y:S01]  /*4b40*/  @!P1 SYNCS.CCTL.IV [UR15+0x5010] ;  /* 0x00501000ff0099b1 */ /* 0x000ea2000800000f */
[----:B------:R-:W-:Y:S01]  /*4b50*/  NOP ;  /* 0x0000000000007918 */ /* 0x000fe20000000000 */
[----:B-1----:R-:W-:Y:S01]  /*4b60*/  FMUL R112, R4, UR41 ;  /* 0x0000002904707c20 */ /* 0x002fe20008400000 */
[----:B------:R-:W-:Y:S01]  /*4b70*/  FMUL R113, R5, UR41 ;  /* 0x0000002905717c20 */ /* 0x000fe20008400000 */
[----:B------:R-:W-:Y:S01]  /*4b80*/  FMUL R114, R6, UR41 ;  /* 0x0000002906727c20 */ /* 0x000fe20008400000 */
[----:B------:R-:W-:Y:S01]  /*4b90*/  FMUL R115, R7, UR41 ;  /* 0x0000002907737c20 */ /* 0x000fe20008400000 */
[----:B------:R-:W-:-:S03]  /*4ba0*/  FMUL R116, R8, UR41 ;  /* 0x0000002908747c20 */ /* 0x000fc60008400000 */
[----:B------:R-:W-:Y:S01]  /*4bb0*/  FMNMX3 R114, R112, R113, R114, !PT ;  /* 0x0000007170727276 */ /* 0x000fe20007800072 */
[----:B------:R-:W-:Y:S01]  /*4bc0*/  FMUL R112, R9, UR41 ;  /* 0x0000002909707c20 */ /* 0x000fe20008400000 */
[----:B------:R-:W-:Y:S02]  /*4bd0*/  FMUL R113, R10, UR41 ;  /* 0x000000290a717c20 */ /* 0x000fe40008400000 */
[----:B------:R-:W-:Y:S01]  /*4be0*/  FMNMX3 R116, R114, R115, R116, !PT ;  /* 0x0000007372747276 */ /* 0x000fe20007800074 */
[----:B------:R-:W-:Y:S01]  /*4bf0*/  FMUL R114, R11, UR41 ;  /* 0x000000290b727c20 */ /* 0x000fe20008400000 */
[----:B------:R-:W-:Y:S02]  /*4c00*/  FMUL R115, R12, UR41 ;  /* 0x000000290c737c20 */ /* 0x000fe40008400000 */
[----:B------:R-:W-:Y:S01]  /*4c10*/  FMNMX3 R116, R116, R112, R113, !PT ;  /* 0x0000007074747276 */ /* 0x000fe20007800071 */
[----:B------:R-:W-:Y:S01]  /*4c20*/  FMUL R112, R13, UR41 ;  /* 0x000000290d707c20 */ /* 0x000fe20008400000 */
[----:B------:R-:W-:-:S02]  /*4c30*/  FMUL R113, R14, UR41 ;  /* 0x000000290e717c20 */ /* 0x000fc40008400000 */
        /* <DEDUP_REMOVED lines=31> */
[----:B------:R-:W-:-:S03]  /*4e30*/  FMUL R114, R35, UR41 ;  /* 0x0000002923727c20 */ /* 0x000fc60008400000 */
[----:B------:R-:W-:-:S04]  /*4e40*/  FMNMX3 R113, R115, R112, R113, !PT ;  /* 0x0000007073717276 */ /* 0x000fc80007800071 */
[----:B------:R-:W-:-:S05]  /*4e50*/  FMNMX R114, R114, R113, !PT ;  /* 0x0000007172727209 */ /* 0x000fca0007800000 */
[----:B------:R-:W1:Y:S02]  /*4e60*/  SHFL.BFLY PT, R156, R114, 0x10, 0x1f ;  /* 0x0e001f00729c7f89 */ /* 0x000e6400000e0000 */
[----:B-1----:R-:W-:-:S05]  /*4e70*/  FMNMX3 R156, R114, R156, R195, !PT ;  /* 0x0000009c729c7276 */ /* 0x002fca00078000c3 */
[--C-:B------:R-:W-:Y:S01]  /*4e80*/  FFMA R4, R4, UR41, -R156.reuse ;  /* 0x0000002904047c23 */ /* 0x100fe2000800089c */
[--C-:B------:R-:W-:Y:S01]  /*4e90*/  FFMA R5, R5, UR41, -R156.reuse ;  /* 0x0000002905057c23 */ /* 0x100fe2000800089c */
[--C-:B------:R-:W-:Y:S01]  /*4ea0*/  FFMA R6, R6, UR41, -R156.reuse ;  /* 0x0000002906067c23 */ /* 0x100fe2000800089c */
[--C-:B------:R-:W-:Y:S01]  /*4eb0*/  FFMA R7, R7, UR41, -R156.reuse ;  /* 0x0000002907077c23 */ /* 0x100fe2000800089c */
[----:B------:R-:W-:Y:S01]  /*4ec0*/  FMUL R112, R4, 1.4426950216293334961 ;  /* 0x3fb8aa3b04707820 */ /* 0x000fe20000400000 */
[----:B------:R-:W-:Y:S01]  /*4ed0*/  FMUL R115, R5, 1.4426950216293334961 ;  /* 0x3fb8aa3b05737820 */ /* 0x000fe20000400000 */
[----:B------:R-:W-:Y:S01]  /*4ee0*/  FMUL R4, R6, 1.4426950216293334961 ;  /* 0x3fb8aa3b06047820 */ /* 0x000fe20000400000 */
[----:B------:R-:W-:Y:S01]  /*4ef0*/  FMUL R5, R7, 1.4426950216293334961 ;  /* 0x3fb8aa3b07057820 */ /* 0x000fe20000400000 */
[--C-:B------:R-:W-:Y:S01]  /*4f00*/  FFMA R8, R8, UR41, -R156.reuse ;  /* 0x0000002908087c23 */ /* 0x100fe2000800089c */
[--C-:B------:R-:W-:Y:S01]  /*4f10*/  FFMA R9, R9, UR41, -R156.reuse ;  /* 0x0000002909097c23 */ /* 0x100fe2000800089c */
[----:B------:R-:W-:Y:S01]  /*4f20*/  MUFU.EX2 R112, R112 ;  /* 0x0000007000707308 */ /* 0x000fe20000000800 */
[--C-:B------:R-:W-:Y:S01]  /*4f30*/  FFMA R10, R10, UR41, -R156.reuse ;  /* 0x000000290a0a7c23 */ /* 0x100fe2000800089c */
[----:B------:R-:W-:Y:S01]  /*4f40*/  FMUL R8, R8, 1.4426950216293334961 ;  /* 0x3fb8aa3b08087820 */ /* 0x000fe20000400000 */
[----:B------:R-:W-:Y:S01]  /*4f50*/  FMUL R9, R9, 1.4426950216293334961 ;  /* 0x3fb8aa3b09097820 */ /* 0x000fe20000400000 */
[--C-:B------:R-:W-:Y:S01]  /*4f60*/  FFMA R11, R11, UR41, -R156.reuse ;  /* 0x000000290b0b7c23 */ /* 0x100fe2000800089c */
[----:B------:R-:W-:Y:S01]  /*4f70*/  FMUL R6, R10, 1.4426950216293334961 ;  /* 0x3fb8aa3b0a067820 */ /* 0x000fe20000400000 */
[--C-:B------:R-:W-:Y:S01]  /*4f80*/  FFMA R12, R12, UR41, -R156.reuse ;  /* 0x000000290c0c7c23 */ /* 0x100fe2000800089c */
[--C-:B------:R-:W-:Y:S01]  /*4f90*/  FFMA R13, R13, UR41, -R156.reuse ;  /* 0x000000290d0d7c23 */ /* 0x100fe2000800089c */
[----:B------:R-:W1:Y:S01]  /*4fa0*/  MUFU.EX2 R115, R115 ;  /* 0x0000007300737308 */ /* 0x000e620000000800 */
[----:B------:R-:W-:Y:S01]  /*4fb0*/  FMUL R7, R11, 1.4426950216293334961 ;  /* 0x3fb8aa3b0b077820 */ /* 0x000fe20000400000 */
[----:B------:R-:W-:Y:S01]  /*4fc0*/  FMUL R12, R12, 1.4426950216293334961 ;  /* 0x3fb8aa3b0c0c7820 */ /* 0x000fe20000400000 */
[--C-:B------:R-:W-:Y:S01]  /*4fd0*/  FFMA R14, R14, UR41, -R156.reuse ;  /* 0x000000290e0e7c23 */ /* 0x100fe2000800089c */
[----:B------:R-:W-:Y:S01]  /*4fe0*/  FMUL R13, R13, 1.4426950216293334961 ;  /* 0x3fb8aa3b0d0d7820 */ /* 0x000fe20000400000 */
[--C-:B------:R-:W-:Y:S01]  /*4ff0*/  FFMA R15, R15, UR41, -R156.reuse ;  /* 0x000000290f0f7c23 */ /* 0x100fe2000800089c */
[--C-:B------:R-:W-:Y:S01]  /*5000*/  FFMA R16, R16, UR41, -R156.reuse ;  /* 0x0000002910107c23 */ /* 0x100fe2000800089c */
[--C-:B------:R-:W-:Y:S01]  /*5010*/  FFMA R17, R17, UR41, -R156.reuse ;  /* 0x0000002911117c23 */ /* 0x100fe2000800089c */
[----:B------:R-:W3:Y:S01]  /*5020*/  MUFU.EX2 R4, R4 ;  /* 0x0000000400047308 */ /* 0x000ee20000000800 */
[--C-:B------:R-:W-:Y:S01]  /*5030*/  FFMA R18, R18, UR41, -R156.reuse ;  /* 0x0000002912127c23 */ /* 0x100fe2000800089c */
[----:B------:R-:W-:Y:S01]  /*5040*/  FMUL R16, R16, 1.4426950216293334961 ;  /* 0x3fb8aa3b10107820 */ /* 0x000fe20000400000 */
[----:B------:R-:W-:Y:S01]  /*5050*/  FMUL R17, R17, 1.4426950216293334961 ;  /* 0x3fb8aa3b11117820 */ /* 0x000fe20000400000 */
[--C-:B------:R-:W-:Y:S01]  /*5060*/  FFMA R19, R19, UR41, -R156.reuse ;  /* 0x0000002913137c23 */ /* 0x100fe2000800089c */
[--C-:B------:R-:W-:Y:S01]  /*5070*/  FFMA R20, R20, UR41, -R156.reuse ;  /* 0x0000002914147c23 */ /* 0x100fe2000800089c */
[--C-:B------:R-:W-:Y:S01]  /*5080*/  FFMA R21, R21, UR41, -R156.reuse ;  /* 0x0000002915157c23 */ /* 0x100fe2000800089c */
[--C-:B------:R-:W-:Y:S01]  /*5090*/  FFMA R22, R22, UR41, -R156.reuse ;  /* 0x0000002916167c23 */ /* 0x100fe2000800089c */
[----:B------:R-:W4:Y:S01]  /*50a0*/  MUFU.EX2 R5, R5 ;  /* 0x0000000500057308 */ /* 0x000f220000000800 */
[----:B-1----:R-:W-:Y:S01]  /*50b0*/  FADD R11, R112, R115 ;  /* 0x00000073700b7221 */ /* 0x002fe20000000000 */
[----:B------:R-:W-:Y:S01]  /*50c0*/  FMUL R20, R20, 1.4426950216293334961 ;  /* 0x3fb8aa3b14147820 */ /* 0x000fe20000400000 */
[----:B------:R-:W-:Y:S01]  /*50d0*/  FMUL R21, R21, 1.4426950216293334961 ;  /* 0x3fb8aa3b15157820 */ /* 0x000fe20000400000 */
[----:B------:R-:W-:Y:S01]  /*50e0*/  FMUL R22, R22, 1.4426950216293334961 ;  /* 0x3fb8aa3b16167820 */ /* 0x000fe20000400000 */
[--C-:B------:R-:W-:Y:S01]  /*50f0*/  FFMA R23, R23, UR41, -R156.reuse ;  /* 0x0000002917177c23 */ /* 0x100fe2000800089c */
[--C-:B------:R-:W-:Y:S01]  /*5100*/  FFMA R24, R24, UR41, -R156.reuse ;  /* 0x0000002918187c23 */ /* 0x100fe2000800089c */
[--C-:B------:R-:W-:Y:S01]  /*5110*/  FFMA R25, R25, UR41, -R156.reuse ;  /* 0x0000002919197c23 */ /* 0x100fe2000800089c */
[----:B------:R1:W5:Y:S01]  /*5120*/  MUFU.EX2 R113, R8 ;  /* 0x0000000800717308 */ /* 0x0003620000000800 */
[----:B---3--:R-:W-:Y:S01]  /*5130*/  FADD R10, R4, R11 ;  /* 0x0000000b040a7221 */ /* 0x008fe20000000000 */
[----:B------:R-:W-:Y:S01]  /*5140*/  FMUL R23, R23, 1.4426950216293334961 ;  /* 0x3fb8aa3b17177820 */ /* 0x000fe20000400000 */
[----:B------:R-:W-:Y:S01]  /*5150*/  FMUL R24, R24, 1.4426950216293334961 ;  /* 0x3fb8aa3b18187820 */ /* 0x000fe20000400000 */
[----:B------:R-:W-:Y:S01]  /*5160*/  FMUL R25, R25, 1.4426950216293334961 ;  /* 0x3fb8aa3b19197820 */ /* 0x000fe20000400000 */
[--C-:B------:R-:W-:Y:S01]  /*5170*/  FFMA R26, R26, UR41, -R156.reuse ;  /* 0x000000291a1a7c23 */ /* 0x100fe2000800089c */
[--C-:B------:R-:W-:Y:S01]  /*5180*/  FFMA R27, R27, UR41, -R156.reuse ;  /* 0x000000291b1b7c23 */ /* 0x100fe2000800089c */
[----:B------:R-:W-:Y:S01]  /*5190*/  FFMA R28, R28, UR41, -R156 ;  /* 0x000000291c1c7c23 */ /* 0x000fe2000800089c */
[----:B------:R3:W0:Y:S01]  /*51a0*/  MUFU.EX2 R114, R9 ;  /* 0x0000000900727308 */ /* 0x0006220000000800 */
[----:B----4-:R-:W-:Y:S01]  /*51b0*/  FADD R10, R5, R10 ;  /* 0x0000000a050a7221 */ /* 0x010fe20000000000 */
[----:B-1----:R-:W-:Y:S01]  /*51c0*/  FMUL R8, R14, 1.4426950216293334961 ;  /* 0x3fb8aa3b0e087820 */ /* 0x002fe20000400000 */
[----:B------:R-:W-:Y:S01]  /*51d0*/  FMUL R14, R18, 1.4426950216293334961 ;  /* 0x3fb8aa3b120e7820 */ /* 0x000fe20000400000 */
[----:B------:R-:W-:Y:S01]  /*51e0*/  FMUL R26, R26, 1.4426950216293334961 ;  /* 0x3fb8aa3b1a1a7820 */ /* 0x000fe20000400000 */
[----:B------:R-:W-:Y:S01]  /*51f0*/  FMUL R27, R27, 1.4426950216293334961 ;  /* 0x3fb8aa3b1b1b7820 */ /* 0x000fe20000400000 */
[----:B------:R-:W-:Y:S01]  /*5200*/  FMUL R28, R28, 1.4426950216293334961 ;  /* 0x3fb8aa3b1c1c7820 */ /* 0x000fe20000400000 */
[----:B------:R-:W-:Y:S01]  /*5210*/  FFMA R29, R29, UR41, -R156 ;  /* 0x000000291d1d7c23 */ /* 0x000fe2000800089c */
[----:B------:R-:W1:Y:S01]  /*5220*/  MUFU.EX2 R6, R6 ;  /* 0x0000000600067308 */ /* 0x000e620000000800 */
[----:B-----5:R-:W-:Y:S01]  /*5230*/  FADD R11, R113, R10 ;  /* 0x0000000a710b7221 */ /* 0x020fe20000000000 */
[----:B---3--:R-:W-:Y:S01]  /*5240*/  FMUL R9, R15, 1.4426950216293334961 ;  /* 0x3fb8aa3b0f097820 */ /* 0x008fe20000400000 */
[----:B------:R-:W-:Y:S01]  /*5250*/  FMUL R15, R19, 1.4426950216293334961 ;  /* 0x3fb8aa3b130f7820 */ /* 0x000fe20000400000 */
[----:B------:R-:W-:Y:S01]  /*5260*/  FMUL R29, R29, 1.4426950216293334961 ;  /* 0x3fb8aa3b1d1d7820 */ /* 0x000fe20000400000 */
[--C-:B------:R-:W-:Y:S01]  /*5270*/  FFMA R30, R30, UR41, -R156.reuse ;  /* 0x000000291e1e7c23 */ /* 0x100fe2000800089c */
[--C-:B------:R-:W-:Y:S01]  /*5280*/  FFMA R31, R31, UR41, -R156.reuse ;  /* 0x000000291f1f7c23 */ /* 0x100fe2000800089c */
[--C-:B------:R-:W-:Y:S01]  /*5290*/  FFMA R32, R32, UR41, -R156.reuse ;  /* 0x0000002920207c23 */ /* 0x100fe2000800089c */
[----:B------:R-:W3:Y:S01]  /*52a0*/  MUFU.EX2 R7, R7 ;  /* 0x0000000700077308 */ /* 0x000ee20000000800 */
[----:B0-----:R-:W-:Y:S01]  /*52b0*/  FADD R11, R114, R11 ;  /* 0x0000000b720b7221 */ /* 0x001fe20000000000 */
[----:B------:R-:W-:Y:S01]  /*52c0*/  FMUL R30, R30, 1.4426950216293334961 ;  /* 0x3fb8aa3b1e1e7820 */ /* 0x000fe20000400000 */
[----:B------:R-:W-:Y:S01]  /*52d0*/  FMUL R31, R31, 1.4426950216293334961 ;  /* 0x3fb8aa3b1f1f7820 */ /* 0x000fe20000400000 */
[----:B------:R-:W-:Y:S01]  /*52e0*/  FMUL R32, R32, 1.4426950216293334961 ;  /* 0x3fb8aa3b20207820 */ /* 0x000fe20000400000 */
[--C-:B------:R-:W-:Y:S01]  /*52f0*/  FFMA R33, R33, UR41, -R156.reuse ;  /* 0x0000002921217c23 */ /* 0x100fe2000800089c */
[--C-:B------:R-:W-:Y:S01]  /*5300*/  FFMA R34, R34, UR41, -R156.reuse ;  /* 0x0000002922227c23 */ /* 0x100fe2000800089c */
[----:B------:R-:W-:Y:S01]  /*5310*/  FFMA R35, R35, UR41, -R156 ;  /* 0x0000002923237c23 */ /* 0x000fe2000800089c */
[----:B------:R0:W4:Y:S01]  /*5320*/  MUFU.EX2 R116, R12 ;  /* 0x0000000c00747308 */ /* 0x0001220000000800 */
[----:B-1----:R-:W-:Y:S01]  /*5330*/  FADD R10, R6, R11 ;  /* 0x0000000b060a7221 */ /* 0x002fe20000000000 */
[----:B------:R-:W-:Y:S01]  /*5340*/  FMUL R33, R33, 1.4426950216293334961 ;  /* 0x3fb8aa3b21217820 */ /* 0x000fe20000400000 */
[----:B------:R-:W-:Y:S01]  /*5350*/  FMUL R34, R34, 1.4426950216293334961 ;  /* 0x3fb8aa3b22227820 */ /* 0x000fe20000400000 */
[----:B------:R-:W-:-:S04]  /*5360*/  FMUL R35, R35, 1.4426950216293334961 ;  /* 0x3fb8aa3b23237820 */ /* 0x000fc80000400000 */
[----:B------:R-:W1:Y:S01]  /*5370*/  MUFU.EX2 R117, R13 ;  /* 0x0000000d00757308 */ /* 0x000e620000000800 */
[----:B---3--:R-:W-:Y:S01]  /*5380*/  FADD R11, R7, R10 ;  /* 0x0000000a070b7221 */ /* 0x008fe20000000000 */
[----:B0-----:R-:W-:-:S06]  /*5390*/  IADD3 R12, P2, PT, R98, UR32, RZ ;  /* 0x00000020620c7c10 */ /* 0x001fcc000ff5e0ff */
[----:B------:R-:W0:Y:S01]  /*53a0*/  MUFU.EX2 R8, R8 ;  /* 0x0000000800087308 */ /* 0x000e220000000800 */
[----:B----4-:R-:W-:-:S07]  /*53b0*/  FADD R10, R116, R11 ;  /* 0x0000000b740a7221 */ /* 0x010fce0000000000 */
[----:B------:R-:W3:Y:S01]  /*53c0*/  MUFU.EX2 R9, R9 ;  /* 0x0000000900097308 */ /* 0x000ee20000000800 */
[----:B-1----:R-:W-:-:S07]  /*53d0*/  FADD R11, R117, R10 ;  /* 0x0000000a750b7221 */ /* 0x002fce0000000000 */
[----:B------:R1:W4:Y:S01]  /*53e0*/  MUFU.EX2 R118, R16 ;  /* 0x0000001000767308 */ /* 0x0003220000000800 */
[----:B0-----:R-:W-:-:S07]  /*53f0*/  FADD R10, R8, R11 ;  /* 0x0000000b080a7221 */ /* 0x001fce0000000000 */
[----:B------:R-:W0:Y:S01]  /*5400*/  MUFU.EX2 R119, R17 ;  /* 0x0000001100777308 */ /* 0x000e220000000800 */
[----:B---3--:R-:W-:Y:S01]  /*5410*/  FADD R11, R9, R10 ;  /* 0x0000000a090b7221 */ /* 0x008fe20000000000 */
[----:B-1----:R-:W-:-:S04]  /*5420*/  IMAD.U32 R16, R185, -0x80000000, RZ ;  /* 0x80000000b9107824 */ /* 0x002fc800078e00ff */
[----:B--2---:R-:W1:Y:S02]  /*5430*/  SYNCS.PHASECHK.TRANS64.TRYWAIT P3, [UR11], R16 ;  /* 0x00000010ff0075a7 */ /* 0x004e64000806110b */
[----:B------:R-:W2:Y:S01]  /*5440*/  MUFU.EX2 R14, R14 ;  /* 0x0000000e000e7308 */ /* 0x000ea20000000800 */
[----:B----4-:R-:W-:-:S07]  /*5450*/  FADD R10, R118, R11 ;  /* 0x0000000b760a7221 */ /* 0x010fce0000000000 */
[----:B------:R-:W3:Y:S01]  /*5460*/  MUFU.EX2 R15, R15 ;  /* 0x0000000f000f7308 */ /* 0x000ee20000000800 */
[----:B0-----:R-:W-:-:S07]  /*5470*/  FADD R11, R119, R10 ;  /* 0x0000000a770b7221 */ /* 0x001fce0000000000 */
[----:B------:R-:W0:Y:S01]  /*5480*/  MUFU.EX2 R187, R20 ;  /* 0x0000001400bb7308 */ /* 0x000e220000000800 */
[----:B--2---:R-:W-:-:S07]  /*5490*/  FADD R10, R14, R11 ;  /* 0x0000000b0e0a7221 */ /* 0x004fce0000000000 */
[----:B------:R-:W2:Y:S01]  /*54a0*/  MUFU.EX2 R190, R21 ;  /* 0x0000001500be7308 */ /* 0x000ea20000000800 */
[----:B---3--:R-:W-:-:S07]  /*54b0*/  FADD R10, R15, R10 ;  /* 0x0000000a0f0a7221 */ /* 0x008fce0000000000 */
        /* <DEDUP_REMOVED lines=27> */
[----:B--2---:R-:W-:-:S04]  /*5670*/  FADD R10, R196, R11 ;  /* 0x0000000bc40a7221 */ /* 0x004fc80000000000 */
[----:B---3--:R-:W-:Y:S01]  /*5680*/  FADD R185, R203, R10 ;  /* 0x0000000acbb97221 */ /* 0x008fe20000000000 */
[----:B------:R-:W-:-:S04]  /*5690*/  IADD3 R10, P4, PT, R106, UR32, RZ ;  /* 0x000000206a0a7c10 */ /* 0x000fc8000ff9e0ff */
[----:B------:R-:W-:Y:S01]  /*56a0*/  IADD3.X R11, PT, PT, R107, UR8, RZ, P4, !PT ;  /* 0x000000086b0b7c10 */ /* 0x000fe2000a7fe4ff */
[----:B0-----:R-:W-:-:S05]  /*56b0*/  FADD R185, R208, R185 ;  /* 0x000000b9d0b97221 */ /* 0x001fca0000000000 */
[----:B------:R0:W2:Y:S01]  /*56c0*/  SHFL.BFLY PT, R188, R185, 0x10, 0x1f ;  /* 0x0e001f00b9bc7f89 */ /* 0x0000a200000e0000 */
[----:B-1----:R-:W-:Y:S05]  /*56d0*/  @!P3 BRA `(.L_x_14) ;  /* 0x0000002c001cb947 */ /* 0x002fea0003800000 */
.L_x_23:
[----:B------:R-:W-:Y:S01]  /*56e0*/  IADD3.X R13, PT, PT, R99, UR8, RZ, P2, !PT ;  /* 0x00000008630d7c10 */ /* 0x000fe200097fe4ff */
[----:B------:R1:W3:Y:S01]  /*56f0*/  LDG.E.U8 R205, desc[UR24][R10.64] ;  /* 0x000000180acd7981 */ /* 0x0002e2000c1e1100 */
[----:B------:R-:W-:Y:S02]  /*5700*/  IADD3 R16, P3, PT, R38, UR32, RZ ;  /* 0x0000002026107c10 */ /* 0x000fe4000ff7e0ff */
[----:B------:R-:W-:Y:S01]  /*5710*/  IADD3 R18, P2, PT, R40, UR32, RZ ;  /* 0x0000002028127c10 */ /* 0x000fe2000ff5e0ff */
[----:B------:R4:W5:Y:S01]  /*5720*/  LDG.E.U8 R213, desc[UR24][R12.64] ;  /* 0x000000180cd57981 */ /* 0x000962000c1e1100 */
[----:B------:R-:W-:Y:S02]  /*5730*/  IADD3.X R17, PT, PT, R39, UR8, RZ, P3, !PT ;  /* 0x0000000827117c10 */ /* 0x000fe40009ffe4ff */
[----:B------:R-:W-:Y:S02]  /*5740*/  IADD3.X R19, PT, PT, R41, UR8, RZ, P2, !PT ;  /* 0x0000000829137c10 */ /* 0x000fe400097fe4ff */
[----:B------:R-:W-:Y:S01]  /*5750*/  IADD3 R26, P3, PT, R42, UR32, RZ ;  /* 0x000000202a1a7c10 */ /* 0x000fe2000ff7e0ff */
[----:B--2---:R0:W2:Y:S01]  /*5760*/  LDG.E.U8 R211, desc[UR24][R16.64] ;  /* 0x0000001810d37981 */ /* 0x0040a2000c1e1100 */
[----:B------:R-:W-:-:S02]  /*5770*/  IADD3 R20, P2, PT, R44, UR32, RZ ;  /* 0x000000202c147c10 */ /* 0x000fc4000ff5e0ff */
[----:B------:R-:W-:Y:S01]  /*5780*/  IADD3.X R27, PT, PT, R43, UR8, RZ, P3, !PT ;  /* 0x000000082b1b7c10 */ /* 0x000fe20009ffe4ff */
[----:B------:R0:W2:Y:S01]  /*5790*/  LDG.E.U8 R209, desc[UR24][R18.64] ;  /* 0x0000001812d17981 */ /* 0x0000a2000c1e1100 */
[----:B------:R-:W-:Y:S02]  /*57a0*/  IADD3.X R21, PT, PT, R45, UR8, RZ, P2, !PT ;  /* 0x000000082d157c10 */ /* 0x000fe400097fe4ff */
[----:B------:R-:W-:Y:S01]  /*57b0*/  IADD3 R22, P3, PT, R46, UR32, RZ ;  /* 0x000000202e167c10 */ /* 0x000fe2000ff7e0ff */
[----:B------:R-:W2:Y:S01]  /*57c0*/  LDG.E.U8 R207, desc[UR24][R26.64] ;  /* 0x000000181acf7981 */ /* 0x000ea2000c1e1100 */
[----:B-1----:R-:W-:Y:S02]  /*57d0*/  IADD3 R10, P2, PT, R104, UR32, RZ ;  /* 0x00000020680a7c10 */ /* 0x002fe4000ff5e0ff */
[----:B------:R-:W-:Y:S01]  /*57e0*/  IADD3.X R23, PT, PT, R47, UR8, RZ, P3, !PT ;  /* 0x000000082f177c10 */ /* 0x000fe20009ffe4ff */
[----:B------:R1:W2:Y:S01]  /*57f0*/  LDG.E.U8 R215, desc[UR24][R20.64] ;  /* 0x0000001814d77981 */ /* 0x0002a2000c1e1100 */
[----:B------:R-:W-:-:S02]  /*5800*/  IADD3.X R11, PT, PT, R105, UR8, RZ, P2, !PT ;  /* 0x00000008690b7c10 */ /* 0x000fc400097fe4ff */
[----:B------:R-:W-:Y:S01]  /*5810*/  IADD3 R24, P4, PT, R48, UR32, RZ ;  /* 0x0000002030187c10 */ /* 0x000fe2000ff9e0ff */
[----:B------:R1:W2:Y:S01]  /*5820*/  LDG.E.U8 R217, desc[UR24][R22.64] ;  /* 0x0000001816d97981 */ /* 0x0002a2000c1e1100 */
[----:B----4-:R-:W-:Y:S02]  /*5830*/  IADD3 R12, P3, PT, R96, UR32, RZ ;  /* 0x00000020600c7c10 */ /* 0x010fe4000ff7e0ff */
[----:B0-----:R-:W-:Y:S01]  /*5840*/  IADD3 R16, P2, PT, R50, UR32, RZ ;  /* 0x0000002032107c10 */ /* 0x001fe2000ff5e0ff */
[----:B------:R-:W4:Y:S01]  /*5850*/  LDG.E.U8 R223, desc[UR24][R10.64] ;  /* 0x000000180adf7981 */ /* 0x000f22000c1e1100 */
[----:B------:R-:W-:Y:S02]  /*5860*/  IADD3.X R25, PT, PT, R49, UR8, RZ, P4, !PT ;  /* 0x0000000831197c10 */ /* 0x000fe4000a7fe4ff */
[----:B------:R-:W-:Y:S02]  /*5870*/  IADD3.X R13, PT, PT, R97, UR8, RZ, P3, !PT ;  /* 0x00000008610d7c10 */ /* 0x000fe40009ffe4ff */
[----:B------:R-:W-:Y:S01]  /*5880*/  IADD3.X R17, PT, PT, R51, UR8, RZ, P2, !PT ;  /* 0x0000000833117c10 */ /* 0x000fe200097fe4ff */
[----:B------:R0:W4:Y:S01]  /*5890*/  LDG.E.U8 R219, desc[UR24][R24.64] ;  /* 0x0000001818db7981 */ /* 0x000122000c1e1100 */
[----:B------:R-:W-:-:S02]  /*58a0*/  IADD3 R18, P3, PT, R52, UR32, RZ ;  /* 0x0000002034127c10 */ /* 0x000fc4000ff7e0ff */
[----:B-1----:R-:W-:Y:S01]  /*58b0*/  IADD3 R20, P2, PT, R54, UR32, RZ ;  /* 0x0000002036147c10 */ /* 0x002fe2000ff5e0ff */
[----:B------:R1:W4:Y:S01]  /*58c0*/  LDG.E.U8 R225, desc[UR24][R12.64] ;  /* 0x000000180ce17981 */ /* 0x000322000c1e1100 */
[----:B------:R-:W-:Y:S02]  /*58d0*/  IADD3.X R19, PT, PT, R53, UR8, RZ, P3, !PT ;  /* 0x0000000835137c10 */ /* 0x000fe40009ffe4ff */
[----:B------:R-:W-:Y:S01]  /*58e0*/  IADD3.X R21, PT, PT, R55, UR8, RZ, P2, !PT ;  /* 0x0000000837157c10 */ /* 0x000fe200097fe4ff */
[----:B------:R1:W4:Y:S01]  /*58f0*/  LDG.E.U8 R233, desc[UR24][R16.64] ;  /* 0x0000001810e97981 */ /* 0x000322000c1e1100 */
[----:B------:R-:W-:Y:S02]  /*5900*/  IADD3 R22, P3, PT, R56, UR32, RZ ;  /* 0x0000002038167c10 */ /* 0x000fe4000ff7e0ff */
[----:B0-----:R-:W-:Y:S01]  /*5910*/  IADD3 R24, P2, PT, R58, UR32, RZ ;  /* 0x000000203a187c10 */ /* 0x001fe2000ff5e0ff */
[----:B------:R0:W4:Y:S01]  /*5920*/  LDG.E.U8 R237, desc[UR24][R18.64] ;  /* 0x0000001812ed7981 */ /* 0x000122000c1e1100 */
[----:B------:R-:W-:-:S02]  /*5930*/  IADD3.X R23, PT, PT, R57, UR8, RZ, P3, !PT ;  /* 0x0000000839177c10 */ /* 0x000fc40009ffe4ff */
[----:B------:R-:W-:Y:S01]  /*5940*/  IADD3.X R25, PT, PT, R59, UR8, RZ, P2, !PT ;  /* 0x000000083b197c10 */ /* 0x000fe200097fe4ff */
[----:B------:R0:W4:Y:S01]  /*5950*/  LDG.E.U8 R241, desc[UR24][R20.64] ;  /* 0x0000001814f17981 */ /* 0x000122000c1e1100 */
[----:B------:R-:W-:Y:S02]  /*5960*/  IADD3 R26, P3, PT, R60, UR32, RZ ;  /* 0x000000203c1a7c10 */ /* 0x000fe4000ff7e0ff */
[----:B------:R-:W-:Y:S01]  /*5970*/  IADD3 R28, P2, PT, R102, UR32, RZ ;  /* 0x00000020661c7c10 */ /* 0x000fe2000ff5e0ff */
[----:B------:R0:W4:Y:S01]  /*5980*/  LDG.E.U8 R245, desc[UR24][R22.64] ;  /* 0x0000001816f57981 */ /* 0x000122000c1e1100 */
[----:B------:R-:W-:Y:S02]  /*5990*/  IADD3.X R27, PT, PT, R61, UR8, RZ, P3, !PT ;  /* 0x000000083d1b7c10 */ /* 0x000fe40009ffe4ff */
[----:B------:R-:W-:Y:S01]  /*59a0*/  IADD3.X R29, PT, PT, R103, UR8, RZ, P2, !PT ;  /* 0x00000008671d7c10 */ /* 0x000fe200097fe4ff */
[----:B------:R0:W4:Y:S01]  /*59b0*/  LDG.E.U8 R249, desc[UR24][R24.64] ;  /* 0x0000001818f97981 */ /* 0x000122000c1e1100 */
[----:B------:R-:W-:-:S02]  /*59c0*/  IADD3 R30, P3, PT, R94, UR32, RZ ;  /* 0x000000205e1e7c10 */ /* 0x000fc4000ff7e0ff */
[----:B------:R-:W-:Y:S01]  /*59d0*/  IADD3 R32, P2, PT, R62, UR32, RZ ;  /* 0x000000203e207c10 */ /* 0x000fe2000ff5e0ff */
[----:B------:R-:W4:Y:S01]  /*59e0*/  LDG.E.U8 R251, desc[UR24][R26.64] ;  /* 0x000000181afb7981 */ /* 0x000f22000c1e1100 */
[----:B------:R-:W-:Y:S02]  /*59f0*/  IADD3.X R31, PT, PT, R95, UR8, RZ, P3, !PT ;  /* 0x000000085f1f7c10 */ /* 0x000fe40009ffe4ff */
[----:B------:R-:W-:Y:S01]  /*5a00*/  IADD3.X R33, PT, PT, R63, UR8, RZ, P2, !PT ;  /* 0x000000083f217c10 */ /* 0x000fe200097fe4ff */
[----:B------:R-:W4:Y:S01]  /*5a10*/  LDG.E.U8 R218, desc[UR24][R28.64] ;  /* 0x000000181cda7981 */ /* 0x000f22000c1e1100 */
[----:B------:R-:W-:Y:S02]  /*5a20*/  IADD3 R34, P3, PT, R64, UR32, RZ ;  /* 0x0000002040227c10 */ /* 0x000fe4000ff7e0ff */
[----:B------:R-:W-:Y:S01]  /*5a30*/  IADD3 R10, P2, PT, R66, UR32, RZ ;  /* 0x00000020420a7c10 */ /* 0x000fe2000ff5e0ff */
[----:B------:R-:W4:Y:S01]  /*5a40*/  LDG.E.U8 R220, desc[UR24][R30.64] ;  /* 0x000000181edc7981 */ /* 0x000f22000c1e1100 */
[----:B------:R-:W-:-:S02]  /*5a50*/  IADD3.X R35, PT, PT, R65, UR8, RZ, P3, !PT ;  /* 0x0000000841237c10 */ /* 0x000fc40009ffe4ff */
[----:B------:R-:W-:Y:S01]  /*5a60*/  IADD3.X R11, PT, PT, R67, UR8, RZ, P2, !PT ;  /* 0x00000008430b7c10 */ /* 0x000fe200097fe4ff */
[----:B------:R-:W4:Y:S01]  /*5a70*/  LDG.E.U8 R222, desc[UR24][R32.64] ;  /* 0x0000001820de7981 */ /* 0x000f22000c1e1100 */
[----:B-1----:R-:W-:Y:S02]  /*5a80*/  IADD3 R12, P3, PT, R68, UR32, RZ ;  /* 0x00000020440c7c10 */ /* 0x002fe4000ff7e0ff */
[----:B------:R-:W-:Y:S01]  /*5a90*/  IADD3 R16, P2, PT, R70, UR32, RZ ;  /* 0x0000002046107c10 */ /* 0x000fe2000ff5e0ff */
[----:B------:R1:W4:Y:S01]  /*5aa0*/  LDG.E.U8 R206, desc[UR24][R10.64] ;  /* 0x000000180ace7981 */ /* 0x000322000c1e1100 */
[----:B------:R-:W-:Y:S02]  /*5ab0*/  IADD3.X R13, PT, PT, R69, UR8, RZ, P3, !PT ;  /* 0x00000008450d7c10 */ /* 0x000fe40009ffe4ff */
[----:B------:R-:W-:Y:S01]  /*5ac0*/  IADD3.X R17, PT, PT, R71, UR8, RZ, P2, !PT ;  /* 0x0000000847117c10 */ /* 0x000fe200097fe4ff */
[----:B------:R-:W4:Y:S01]  /*5ad0*/  LDG.E.U8 R202, desc[UR24][R34.64] ;  /* 0x0000001822ca7981 */ /* 0x000f22000c1e1100 */
[----:B0-----:R-:W-:-:S02]  /*5ae0*/  IADD3 R18, P3, PT, R72, UR32, RZ ;  /* 0x0000002048127c10 */ /* 0x001fc4000ff7e0ff */
[----:B------:R-:W-:Y:S01]  /*5af0*/  IADD3 R20, P2, PT, R100, UR32, RZ ;  /* 0x0000002064147c10 */ /* 0x000fe2000ff5e0ff */
[----:B------:R0:W4:Y:S01]  /*5b00*/  LDG.E.U8 R210, desc[UR24][R12.64] ;  /* 0x000000180cd27981 */ /* 0x000122000c1e1100 */
[----:B------:R-:W-:Y:S02]  /*5b10*/  IADD3.X R19, PT, PT, R73, UR8, RZ, P3, !PT ;  /* 0x0000000849137c10 */ /* 0x000fe40009ffe4ff */
[----:B------:R-:W-:Y:S01]  /*5b20*/  IADD3.X R21, PT, PT, R101, UR8, RZ, P2, !PT ;  /* 0x0000000865157c10 */ /* 0x000fe200097fe4ff */
[----:B------:R0:W4:Y:S01]  /*5b30*/  LDG.E.U8 R212, desc[UR24][R16.64] ;  /* 0x0000001810d47981 */ /* 0x000122000c1e1100 */
[----:B------:R-:W-:Y:S02]  /*5b40*/  IADD3 R22, P3, PT, R92, UR32, RZ ;  /* 0x000000205c167c10 */ /* 0x000fe4000ff7e0ff */
[----:B------:R-:W-:Y:S01]  /*5b50*/  IADD3 R24, P2, PT, R74, UR32, RZ ;  /* 0x000000204a187c10 */ /* 0x000fe2000ff5e0ff */
[----:B------:R0:W4:Y:S01]  /*5b60*/  LDG.E.U8 R214, desc[UR24][R18.64] ;  /* 0x0000001812d67981 */ /* 0x000122000c1e1100 */
[----:B------:R-:W-:-:S02]  /*5b70*/  IADD3.X R23, PT, PT, R93, UR8, RZ, P3, !PT ;  /* 0x000000085d177c10 */ /* 0x000fc40009ffe4ff */
[----:B------:R-:W-:Y:S01]  /*5b80*/  IADD3.X R25, PT, PT, R75, UR8, RZ, P2, !PT ;  /* 0x000000084b197c10 */ /* 0x000fe200097fe4ff */
[----:B------:R0:W4:Y:S01]  /*5b90*/  LDG.E.U8 R221, desc[UR24][R20.64] ;  /* 0x0000001814dd7981 */ /* 0x000122000c1e1100 */
[----:B-1----:R-:W-:Y:S02]  /*5ba0*/  IADD3 R10, P3, PT, R76, UR32, RZ ;  /* 0x000000204c0a7c10 */ /* 0x002fe4000ff7e0ff */
[----:B0-----:R-:W-:Y:S01]  /*5bb0*/  IADD3 R12, P2, PT, R78, UR32, RZ ;  /* 0x000000204e0c7c10 */ /* 0x001fe2000ff5e0ff */
[----:B------:R-:W4:Y:S01]  /*5bc0*/  LDG.E.U8 R227, desc[UR24][R22.64] ;  /* 0x0000001816e37981 */ /* 0x000f22000c1e1100 */
[----:B------:R-:W-:Y:S02]  /*5bd0*/  IADD3.X R11, PT, PT, R77, UR8, RZ, P3, !PT ;  /* 0x000000084d0b7c10 */ /* 0x000fe40009ffe4ff */
[----:B------:R-:W-:Y:S01]  /*5be0*/  IADD3.X R13, PT, PT, R79, UR8, RZ, P2, !PT ;  /* 0x000000084f0d7c10 */ /* 0x000fe200097fe4ff */
[----:B------:R-:W4:Y:S01]  /*5bf0*/  LDG.E.U8 R229, desc[UR24][R24.64] ;  /* 0x0000001818e57981 */ /* 0x000f22000c1e1100 */
[----:B------:R-:W-:-:S02]  /*5c00*/  IADD3 R16, P3, PT, R80, UR32, RZ ;  /* 0x0000002050107c10 */ /* 0x000fc4000ff7e0ff */
[----:B------:R-:W-:Y:S01]  /*5c10*/  IADD3 R18, P4, PT, R82, UR32, RZ ;  /* 0x0000002052127c10 */ /* 0x000fe2000ff9e0ff */
[----:B------:R-:W4:Y:S01]  /*5c20*/  LDG.E.U8 R231, desc[UR24][R10.64] ;  /* 0x000000180ae77981 */ /* 0x000f22000c1e1100 */
[----:B------:R-:W-:Y:S02]  /*5c30*/  IADD3 R20, P2, PT, R84, UR32, RZ ;  /* 0x0000002054147c10 */ /* 0x000fe4000ff5e0ff */
[----:B------:R-:W-:Y:S01]  /*5c40*/  IADD3.X R17, PT, PT, R81, UR8, RZ, P3, !PT ;  /* 0x0000000851117c10 */ /* 0x000fe20009ffe4ff */
[----:B------:R-:W4:Y:S01]  /*5c50*/  LDG.E.U8 R235, desc[UR24][R12.64] ;  /* 0x000000180ceb7981 */ /* 0x000f22000c1e1100 */
[----:B------:R-:W-:Y:S02]  /*5c60*/  IADD3.X R19, PT, PT, R83, UR8, RZ, P4, !PT ;  /* 0x0000000853137c10 */ /* 0x000fe4000a7fe4ff */
[----:B------:R-:W-:Y:S01]  /*5c70*/  IADD3.X R21, PT, PT, R85, UR8, RZ, P2, !PT ;  /* 0x0000000855157c10 */ /* 0x000fe200097fe4ff */
[----:B------:R-:W4:Y:S04]  /*5c80*/  LDG.E.U8 R239, desc[UR24][R16.64] ;  /* 0x0000001810ef7981 */ /* 0x000f28000c1e1100 */
[----:B------:R-:W4:Y:S04]  /*5c90*/  LDG.E.U8 R243, desc[UR24][R18.64] ;  /* 0x0000001812f37981 */ /* 0x000f28000c1e1100 */
[----:B------:R0:W4:Y:S01]  /*5ca0*/  LDG.E.U8 R247, desc[UR24][R20.64] ;  /* 0x0000001814f77981 */ /* 0x000122000c1e1100 */
[----:B------:R-:W-:Y:S01]  /*5cb0*/  FADD R195, -R156, R195 ;  /* 0x000000c39cc37221 */ /* 0x000fe20000000100 */
[----:B------:R-:W-:-:S02]  /*5cc0*/  F2FP.SATFINITE.E4M3.F32.PACK_AB_MERGE_C R216, R5, R4, RZ ;  /* 0x0000000405d8723e */ /* 0x000fc400048070ff */
[----:B------:R-:W-:Y:S02]  /*5cd0*/  F2FP.SATFINITE.E4M3.F32.PACK_AB_MERGE_C R224, R7, R6, RZ ;  /* 0x0000000607e0723e */ /* 0x000fe400048070ff */
[----:B------:R-:W-:Y:S02]  /*5ce0*/  F2FP.SATFINITE.E4M3.F32.PACK_AB_MERGE_C R226, R9, R8, RZ ;  /* 0x0000000809e2723e */ /* 0x000fe400048070ff */
[----:B------:R-:W-:Y:S01]  /*5cf0*/  F2FP.SATFINITE.E4M3.F32.PACK_AB_MERGE_C R228, R15, R14, RZ ;  /* 0x0000000e0fe4723e */ /* 0x000fe200048070ff */
[----:B------:R-:W-:Y:S01]  /*5d00*/  FMUL R195, R195, 1.4426950216293334961 ;  /* 0x3fb8aa3bc3c37820 */ /* 0x000fe20000400000 */
[----:B0-----:R-:W-:Y:S01]  /*5d10*/  LDTM.16dp32bit_t0_t15.x32 R4, tmem[UR17] ;  /* 0x00000011000479ee */ /* 0x001fe20008a80000 */
[----:B------:R-:W0:Y:S04]  /*5d20*/  LDTM.16dp32bit_t16_t31.x32 R4, tmem[UR17+0x20] ;  /* 0x00002011000479ee */ /* 0x000e280008aa0000 */
[----:B------:R-:W0:Y:S01]  /*5d30*/  MUFU.EX2 R195, R195 ;  /* 0x000000c300c37308 */ /* 0x000e220000000800 */
[----:B------:R-:W-:-:S02]  /*5d40*/  F2FP.SATFINITE.E4M3.F32.PACK_AB_MERGE_C R197, R198, R197, RZ ;  /* 0x000000c5c6c5723e */ /* 0x000fc400048070ff */
[----:B------:R-:W-:Y:S02]  /*5d50*/  F2FP.SATFINITE.E4M3.F32.PACK_AB_MERGE_C R199, R200, R199, RZ ;  /* 0x000000c7c8c7723e */ /* 0x000fe400048070ff */
[----:B------:R-:W-:Y:S02]  /*5d60*/  F2FP.SATFINITE.E4M3.F32.PACK_AB_MERGE_C R201, R204, R201, RZ ;  /* 0x000000c9ccc9723e */ /* 0x000fe400048070ff */
[----:B------:R-:W-:Y:S02]  /*5d70*/  F2FP.SATFINITE.E4M3.F32.PACK_AB_MERGE_C R203, R208, R203, RZ ;  /* 0x000000cbd0cb723e */ /* 0x000fe400048070ff */
[----:B------:R-:W-:Y:S02]  /*5d80*/  F2FP.SATFINITE.E4M3.F32.PACK_AB_MERGE_C R113, R114, R113, R224 ;  /* 0x000000717271723e */ /* 0x000fe400048070e0 */
[----:B------:R-:W-:Y:S02]  /*5d90*/  F2FP.SATFINITE.E4M3.F32.PACK_AB_MERGE_C R112, R115, R112, R216 ;  /* 0x000000707370723e */ /* 0x000fe400048070d8 */
[----:B------:R-:W-:-:S02]  /*5da0*/  F2FP.SATFINITE.E4M3.F32.PACK_AB_MERGE_C R114, R117, R116, R226 ;  /* 0x000000747572723e */ /* 0x000fc400048070e2 */
[----:B------:R-:W-:Y:S02]  /*5db0*/  F2FP.SATFINITE.E4M3.F32.PACK_AB_MERGE_C R115, R119, R118, R228 ;  /* 0x000000767773723e */ /* 0x000fe400048070e4 */
[----:B------:R-:W-:Y:S02]  /*5dc0*/  F2FP.SATFINITE.E4M3.F32.PACK_AB_MERGE_C R117, R192, R189, R199 ;  /* 0x000000bdc075723e */ /* 0x000fe400048070c7 */
[----:B------:R-:W-:Y:S02]  /*5dd0*/  F2FP.SATFINITE.E4M3.F32.PACK_AB_MERGE_C R116, R190, R187, R197 ;  /* 0x000000bbbe74723e */ /* 0x000fe400048070c5 */
[----:B------:R-:W-:Y:S02]  /*5de0*/  F2FP.SATFINITE.E4M3.F32.PACK_AB_MERGE_C R118, R194, R191, R201 ;  /* 0x000000bfc276723e */ /* 0x000fe400048070c9 */
[----:B------:R-:W-:Y:S01]  /*5df0*/  F2FP.SATFINITE.E4M3.F32.PACK_AB_MERGE_C R119, R196, R193, R203 ;  /* 0x000000c1c477723e */ /* 0x000fe200048070cb */
[C---:B0-----:R-:W-:Y:S01]  /*5e00*/  FMUL R4, R195.reuse, R4 ;  /* 0x00000004c3047220 */ /* 0x041fe20000400000 */
        /* <DEDUP_REMOVED lines=30> */
[----:B------:R-:W-:Y:S01]  /*5ff0*/  FMUL R35, R195, R35 ;  /* 0x00000023c3237220 */ /* 0x000fe20000400000 */
[----:B------:R-:W-:Y:S01]  /*6000*/  ULEA UR11, UR31, UR15, 0x3 ;  /* 0x0000000f1f0b7291 */ /* 0x000fe2000f8e18ff */
[----:B------:R-:W-:Y:S01]  /*6010*/  FADD R188, R185, R188 ;  /* 0x000000bcb9bc7221 */ /* 0x000fe20000000000 */
[----:B------:R-:W-:-:S02]  /*6020*/  UMOV UR8, UR9 ;  /* 0x0000000900087c82 */ /* 0x000fc40008000000 */
[----:B------:R-:W-:Y:S01]  /*6030*/  UIADD3 UR11, UPT, UPT, UR11, 0x5000, URZ ;  /* 0x000050000b0b7890 */ /* 0x000fe2000fffe0ff */
[----:B---3--:R0:W-:Y:S04]  /*6040*/  STS.U8 [R0+UR15+0x4000], R205 ;  /* 0x004000cd00007988 */ /* 0x0081e8000800000f */
[----:B-----5:R0:W-:Y:S04]  /*6050*/  STS.U8 [R0+UR15+0x4200], R213 ;  /* 0x004200d500007988 */ /* 0x0201e8000800000f */
[----:B--2---:R0:W-:Y:S04]  /*6060*/  STS.U8 [R0+UR15+0x4400], R211 ;  /* 0x004400d300007988 */ /* 0x0041e8000800000f */
[----:B------:R0:W-:Y:S04]  /*6070*/  STS.U8 [R0+UR15+0x4600], R209 ;  /* 0x004600d100007988 */ /* 0x0001e8000800000f */
[----:B------:R0:W-:Y:S04]  /*6080*/  STS.U8 [R0+UR15+0x4800], R207 ;  /* 0x004800cf00007988 */ /* 0x0001e8000800000f */
[----:B------:R0:W-:Y:S04]  /*6090*/  STS.U8 [R0+UR15+0x4a00], R215 ;  /* 0x004a00d700007988 */ /* 0x0001e8000800000f */
[----:B------:R0:W-:Y:S04]  /*60a0*/  STS.U8 [R0+UR15+0x4c00], R217 ;  /* 0x004c00d900007988 */ /* 0x0001e8000800000f */
[----:B----4-:R0:W-:Y:S04]  /*60b0*/  STS.U8 [R0+UR15+0x4e00], R219 ;  /* 0x004e00db00007988 */ /* 0x0101e8000800000f */
        /* <DEDUP_REMOVED lines=26> */
[----:B------:R-:W-:Y:S01]  /*6260*/  NOP ;  /* 0x0000000000007918 */ /* 0x000fe20000000000 */
[----:B------:R0:W-:Y:S01]  /*6270*/  STTM.16dp32bit_t0_t15.x32 tmem[UR17], R4 ;  /* 0x00000004000079ed */ /* 0x0001e20008a80011 */
[----:B------:R0:W-:Y:S01]  /*6280*/  STTM.16dp32bit_t16_t31.x32 tmem[UR17+0x20], R4 ;  /* 0x00002004000079ed */ /* 0x0001e20008aa0011 */
[----:B------:R-:W1:Y:S02]  /*6290*/  FENCE.VIEW.ASYNC.T ;  /* 0x00000000000073c6 */ /* 0x000e640000000200 */
[----:B-1----:R-:W-:Y:S06]  /*62a0*/  BAR.SYNC.DEFER_BLOCKING 0x0 ;  /* 0x0000000000007b1d */ /* 0x002fec0000010000 */
[----:B------:R1:W-:Y:S06]  /*62b0*/  MEMBAR.ALL.CTA ;  /* 0x0000000000007992 */ /* 0x0003ec0000008000 */
[----:B-1----:R-:W1:Y:S02]  /*62c0*/  FENCE.VIEW.ASYNC.S ;  /* 0x00000000000073c6 */ /* 0x002e640000000000 */
[----:B-1----:R-:W-:Y:S06]  /*62d0*/  BAR.SYNC.DEFER_BLOCKING 0x0 ;  /* 0x0000000000007b1d */ /* 0x002fec0000010000 */
[----:B------:R-:W-:Y:S05]  /*62e0*/  BRA.U UP1, `(.L_x_15) ;  /* 0x00000001013c7547 */ /* 0x000fea000b800000 */
[----:B------:R-:W-:Y:S01]  /*62f0*/  UMOV UR26, UR40 ;  /* 0x00000028001a7c82 */ /* 0x000fe20008000000 */
[----:B------:R-:W-:Y:S01]  /*6300*/  UMOV UR27, 0x80004020 ;  /* 0x80004020001b7882 */ /* 0x000fe20000000000 */
[----:B------:R-:W-:Y:S01]  /*6310*/  UMOV UR22, UR6 ;  /* 0x0000000600167c82 */ /* 0x000fe20008000000 */
[----:B------:R-:W-:Y:S01]  /*6320*/  UMOV UR23, 0x80004020 ;  /* 0x8000402000177882 */ /* 0x000fe20000000000 */
[----:B------:R-:W-:Y:S01]  /*6330*/  UMOV UR28, 0x0 ;  /* 0x00000000001c7882 */ /* 0x000fe20000000000 */
[----:B------:R-:W-:Y:S01]  /*6340*/  UMOV UR29, 0x4100010 ;  /* 0x04100010001d7882 */ /* 0x000fe20000000000 */
[----:B------:R-:W-:Y:S01]  /*6350*/  UMOV UR12, UR11 ;  /* 0x0000000b000c7c82 */ /* 0x000fe20008000000 */
[----:B------:R-:W-:Y:S01]  /*6360*/  UMOV UR13, URZ ;  /* 0x000000ff000d7c82 */ /* 0x000fe20008000000 */
[----:B------:R-:W-:Y:S01]  /*6370*/  UMOV UR42, 0x0 ;  /* 0x00000000002a7882 */ /* 0x000fe20000000000 */
[----:B------:R-:W-:Y:S01]  /*6380*/  UMOV UR43, 0x4100010 ;  /* 0x04100010002b7882 */ /* 0x000fe20000000000 */
[----:B------:R1:W-:Y:S01]  /*6390*/  UTCQMMA gdesc[UR26], gdesc[UR22], tmem[UR16], tmem[UR28], idesc[UR29], UPT ;  /* 0x00ff1c161a0075ea */ /* 0x0003e2000b800310 */
[----:B------:R-:W-:Y:S01]  /*63a0*/  UMOV UR9, UR12 ;  /* 0x0000000c00097c82 */ /* 0x000fe20008000000 */
[----:B------:R1:W-:Y:S01]  /*63b0*/  UTCQMMA gdesc[UR36], gdesc[UR20], tmem[UR16], tmem[UR42], idesc[UR43], UPT ;  /* 0x00ff2a14240075ea */ /* 0x0003e2000b800310 */
[----:B------:R1:W-:Y:S01]  /*63c0*/  UTCBAR [UR9], URZ ;  /* 0x000000ff090073e9 */ /* 0x0003e200080000ff */
[----:B------:R-:W-:-:S02]  /*63d0*/  NOP ;  /* 0x0000000000007918 */ /* 0x000fc40000000000 */
.L_x_15:
[----:B------:R-:W-:Y:S01]  /*63e0*/  UIADD3 UR31, UPT, UPT, UR31, 0x1, URZ ;  /* 0x000000011f1f7890 */ /* 0x000fe2000fffe0ff */
[----:B------:R-:W-:Y:S01]  /*63f0*/  FFMA R184, R195, R184, R188 ;  /* 0x000000b8c3b87223 */ /* 0x000fe200000000bc */
[----:B------:R-:W-:Y:S01]  /*6400*/  UIADD3 UR10, UPT, UPT, UR10, 0x40, URZ ;  /* 0x000000400a0a7890 */ /* 0x000fe2000fffe0ff */
[----:B------:R-:W-:Y:S01]  /*6410*/  IMAD.IADD R157, R186, 0x1, R157 ;  /* 0x00000001ba9d7824 */ /* 0x000fe200078e029d */
[----:B------:R-:W-:Y:S01]  /*6420*/  UISETP.GT.AND UP2, UPT, UR31, 0x1, UPT ;  /* 0x000000011f00788c */ /* 0x000fe2000bf44270 */
[----:B------:R-:W-:Y:S01]  /*6430*/  IMAD.U32 R185, RZ, RZ, UR8 ;  /* 0x00000008ffb97e24 */ /* 0x000fe2000f8e00ff */
[----:B------:R-:W-:Y:S01]  /*6440*/  UIADD3 UR32, UPT, UPT, UR30, UR32, URZ ;  /* 0x000000201e207290 */ /* 0x000fe2000fffe0ff */
[----:B------:R-:W-:Y:S01]  /*6450*/  IMAD.MOV.U32 R195, RZ, RZ, R156 ;  /* 0x000000ffffc37224 */ /* 0x000fe200078e009c */
[----:B-1----:R-:W-:Y:S02]  /*6460*/  USEL UR9, URZ, 0x1, !UP2 ;  /* 0x00000001ff097887 */ /* 0x002fe4000d000000 */
[----:B------:R-:W-:-:S02]  /*6470*/  USEL UR31, UR31, URZ, !UP2 ;  /* 0x000000ff1f1f7287 */ /* 0x000fc4000d000000 */
[----:B------:R-:W-:Y:S02]  /*6480*/  UISETP.GE.AND UP2, UPT, UR10, UR19, UPT ;  /* 0x000000130a00728c */ /* 0x000fe4000bf46270 */
[----:B------:R-:W-:-:S07]  /*6490*/  ULOP3.LUT UR9, UR8, UR9, URZ, 0x3c, !UPT ;  /* 0x0000000908097292 */ /* 0x000fce000f8e3cff */
[----:B------:R-:W-:Y:S05]  /*64a0*/  BRA.U !UP2, `(.L_x_16) ;  /* 0xffffffdd0a207547 */ /* 0x000fea000b83ffff */
.L_x_11:
[----:B------:R-:W1:Y:S01]  /*64b0*/  LDCU UR4, c[0x0][0x3f0] ;  /* 0x00007e00ff0477ac */ /* 0x000e620008000800 */
[----:B------:R-:W-:Y:S01]  /*64c0*/  SHF.R.U32.HI R39, RZ, 0x2, R37 ;  /* 0x00000002ff277819 */ /* 0x000fe20000011625 */
[----:B------:R-:W-:Y:S01]  /*64d0*/  FMUL R38, R184, 8388608 ;  /* 0x4b000000b8267820 */ /* 0x000fe20000400000 */
[----:B-1----:R-:W-:-:S09]  /*64e0*/  UISETP.GE.AND UP0, UPT, UR4, 0x1, UPT ;  /* 0x000000010400788c */ /* 0x002fd2000bf06270 */
[----:B------:R-:W-:Y:S05]  /*64f0*/  BRA.U !UP0, `(.L_x_17) ;  /* 0x0000000108107547 */ /* 0x000fea000b800000 */
[----:B------:R-:W-:-:S06]  /*6500*/  USHF.L.U32 UR8, UR8, 0x1f, URZ ;  /* 0x0000001f08087899 */ /* 0x000fcc00080006ff */
[----:B0-2---:R-:W-:-:S04]  /*6510*/  IMAD.U32 R4, RZ, RZ, UR8 ;  /* 0x00000008ff047e24 */ /* 0x005fc8000f8e00ff */
[----:B------:R-:W0:Y:S02]  /*6520*/  SYNCS.PHASECHK.TRANS64.TRYWAIT P2, [UR11], R4 ;  /* 0x00000004ff0075a7 */ /* 0x000e24000804110b */
[----:B0-----:R-:W-:Y:S05]  /*6530*/  @!P2 BRA `(.L_x_18) ;  /* 0x0000001c0090a947 */ /* 0x001fea0003800000 */
.L_x_17:
[----:B------:R-:W-:Y:S01]  /*6540*/  BAR.SYNC.DEFER_BLOCKING 0x0 ;  /* 0x0000000000007b1d */ /* 0x000fe20000010000 */
[C---:B------:R-:W-:Y:S01]  /*6550*/  FSETP.GT.AND P2, PT, |R184|.reuse, 8.50705917302346158658e+37, PT ;  /* 0x7e800000b800780b */ /* 0x040fe20003f44200 */
[----:B------:R-:W-:Y:S01]  /*6560*/  IMAD.SHL.U32 R41, R37, 0x10, RZ ;  /* 0x0000001025297824 */ /* 0x000fe200078e00ff */
[----:B------:R-:W-:Y:S01]  /*6570*/  FSETP.GEU.AND P3, PT, R184, 1.175494350822287508e-38, PT ;  /* 0x00800000b800780b */ /* 0x000fe20003f6e000 */
[----:B------:R-:W-:Y:S01]  /*6580*/  IMAD.MOV.U32 R44, RZ, RZ, 0x3dc6b27f ;  /* 0x3dc6b27fff2c7424 */ /* 0x000fe200078e00ff */
[----:B------:R-:W-:-:S03]  /*6590*/  LOP3.LUT R40, R39, 0x18, RZ, 0xc0, !PT ;  /* 0x0000001827287812 */ /* 0x000fc600078ec0ff */
[----:B------:R-:W1:Y:S01]  /*65a0*/  LDC R68, c[0x0][0x3e8] ;  /* 0x0000fa00ff447b82 */ /* 0x000e620000000800 */
[----:B------:R-:W-:Y:S01]  /*65b0*/  FSETP.GEU.AND P4, PT, |R184|, 1.175494350822287508e-38, PT ;  /* 0x00800000b800780b */ /* 0x000fe20003f8e200 */
[----:B------:R-:W3:Y:S01]  /*65c0*/  LDCU.64 UR4, c[0x0][0x3e0] ;  /* 0x00007c00ff0477ac */ /* 0x000ee20008000a00 */
[----:B------:R-:W-:Y:S02]  /*65d0*/  FSEL R46, R38, R184, !P3 ;  /* 0x000000b8262e7208 */ /* 0x000fe40005800000 */
[----:B------:R-:W-:Y:S02]  /*65e0*/  LOP3.LUT R38, R40, 0x1f, R37, 0xf8, !PT ;  /* 0x0000001f28267812 */ /* 0x000fe400078ef825 */
[----:B------:R-:W-:Y:S01]  /*65f0*/  LOP3.LUT R42, R41, 0x30, RZ, 0xc0, !PT ;  /* 0x00000030292a7812 */ /* 0x000fe200078ec0ff */
[----:B------:R-:W-:Y:S02]  /*6600*/  VIADD R39, R46, 0xc0cafb0d ;  /* 0xc0cafb0d2e277836 */ /* 0x000fe40000000000 */
[----:B------:R-:W-:Y:S01]  /*6610*/  @P2 FMUL R184, R184, 0.25 ;  /* 0x3e800000b8b82820 */ /* 0x000fe20000400000 */
[----:B------:R-:W-:Y:S01]  /*6620*/  IMAD.SHL.U32 R43, R38, 0x8, RZ ;  /* 0x00000008262b7824 */ /* 0x000fe200078e00ff */
[----:B------:R-:W-:Y:S01]  /*6630*/  FSEL R40, RZ, -23, P3 ;  /* 0xc1b80000ff287808 */ /* 0x000fe20001800000 */
[----:B------:R-:W4:Y:S01]  /*6640*/  LDC.64 R74, c[0x0][0x398] ;  /* 0x0000e600ff4a7b82 */ /* 0x000f220000000a00 */
[----:B------:R-:W-:Y:S01]  /*6650*/  LOP3.LUT R41, R39, 0xff800000, RZ, 0xc0, !PT ;  /* 0xff80000027297812 */ /* 0x000fe200078ec0ff */
[----:B------:R-:W-:Y:S01]  /*6660*/  @!P4 FMUL R184, R184, 16777216 ;  /* 0x4b800000b8b8c820 */ /* 0x000fe20000400000 */
[----:B------:R-:W-:Y:S01]  /*6670*/  LOP3.LUT R39, R43, 0xc0, RZ, 0xc0, !PT ;  /* 0x000000c02b277812 */ /* 0x000fe200078ec0ff */
[----:B------:R-:W-:Y:S01]  /*6680*/  IMAD.SHL.U32 R38, R38, 0x10, RZ ;  /* 0x0000001026267824 */ /* 0x000fe200078e00ff */
[----:B------:R-:W-:Y:S01]  /*6690*/  I2FP.F32.S32 R43, R41 ;  /* 0x00000029002b7245 */ /* 0x000fe20000201400 */
[----:B------:R-:W-:Y:S01]  /*66a0*/  IMAD.IADD R41, R46, 0x1, -R41 ;  /* 0x000000012e297824 */ /* 0x000fe200078e0a29 */
[----:B------:R-:W-:Y:S01]  /*66b0*/  IADD3 R39, PT, PT, R39, UR15, R42 ;  /* 0x0000000f27277c10 */ /* 0x000fe2000fffe02a */
[----:B------:R-:W5:Y:S02]  /*66c0*/  @!P1 SYNCS.CCTL.IV [UR15+0x5000] ;  /* 0x00500000ff0099b1 */ /* 0x000f64000800000f */
[----:B-----5:R-:W-:Y:S01]  /*66d0*/  BAR.SYNC.DEFER_BLOCKING 0x0 ;  /* 0x0000000000007b1d */ /* 0x020fe20000010000 */
[----:B------:R-:W-:Y:S01]  /*66e0*/  FADD R41, R41, -1 ;  /* 0xbf80000029297421 */ /* 0x000fe20000000000 */
[----:B------:R-:W-:Y:S01]  /*66f0*/  FFMA.FTZ R40, R43, 1.1920928955078125e-07, R40 ;  /* 0x340000002b287823 */ /* 0x000fe20000010028 */
[----:B------:R-:W-:Y:S01]  /*6700*/  LEA R90, R90, UR15, 0x7 ;  /* 0x0000000f5a5a7c11 */ /* 0x000fe2000f8e38ff */
[----:B---3--:R-:W-:Y:S01]  /*6710*/  UIMAD UR4, UR14, UR4, URZ ;  /* 0x000000040e0472a4 */ /* 0x008fe2000f8e02ff */
[----:B-1----:R-:W-:Y:S01]  /*6720*/  IMAD R36, R36, R68, RZ ;  /* 0x0000004424247224 */ /* 0x002fe200078e02ff */
[----:B------:R-:W1:Y:S01]  /*6730*/  MUFU.RCP R42, R184 ;  /* 0x000000b8002a7308 */ /* 0x000e620000001000 */
[----:B------:R-:W-:Y:S01]  /*6740*/  LEA R78, R0, UR15, 0x4 ;  /* 0x0000000f004e7c11 */ /* 0x000fe2000f8e20ff */
[----:B0-2---:R-:W-:Y:S01]  /*6750*/  LDTM.16dp32bit_t0_t15.x32 R4, tmem[UR17] ;  /* 0x00000011000479ee */ /* 0x005fe20008a80000 */
[----:B------:R-:W0:Y:S01]  /*6760*/  LDTM.16dp32bit_t16_t31.x32 R4, tmem[UR17+0x20] ;  /* 0x00002011000479ee */ /* 0x000e220008aa0000 */
[----:B------:R-:W-:Y:S01]  /*6770*/  IMAD R90, R91, 0x10, R90 ;  /* 0x000000105b5a7824 */ /* 0x000fe200078e025a */
[----:B------:R-:W-:-:S03]  /*6780*/  LOP3.LUT R38, R38, 0xf0, RZ, 0xc0, !PT ;  /* 0x000000f026267812 */ /* 0x000fc600078ec0ff */
[----:B------:R-:W-:Y:S01]  /*6790*/  IMAD R90, R89, 0x8, R90 ;  /* 0x00000008595a7824 */ /* 0x000fe200078e025a */
[----:B------:R-:W2:Y:S01]  /*67a0*/  @!P1 SYNCS.CCTL.IV [UR15+0x5008] ;  /* 0x00500800ff0099b1 */ /* 0x000ea2000800000f */
[----:B------:R-:W-:Y:S01]  /*67b0*/  FSETP.NEU.AND P1, PT, R46, RZ, PT ;  /* 0x000000ff2e00720b */ /* 0x000fe20003f2d000 */
[----:B------:R-:W-:Y:S01]  /*67c0*/  NOP ;  /* 0x0000000000007918 */ /* 0x000fe20000000000 */
[----:B0-----:R-:W-:Y:S01]  /*67d0*/  @P2 FMUL R4, R4, 0.25 ;  /* 0x3e80000004042820 */ /* 0x001fe20000400000 */
[----:B------:R-:W-:Y:S01]  /*67e0*/  @P2 FMUL R5, R5, 0.25 ;  /* 0x3e80000005052820 */ /* 0x000fe20000400000 */
        /* <DEDUP_REMOVED lines=8> */
[----:B------:R-:W-:Y:S01]  /*6870*/  @!P4 FMUL R4, R4, 16777216 ;  /* 0x4b8000000404c820 */ /* 0x000fe20000400000 */
        /* <DEDUP_REMOVED lines=31> */
[C---:B-1----:R-:W-:Y:S01]  /*6a70*/  FMUL R4, R42.reuse, R4 ;  /* 0x000000042a047220 */ /* 0x042fe20000400000 */
        /* <DEDUP_REMOVED lines=31> */
[----:B------:R-:W-:Y:S01]  /*6c70*/  F2FP.SATFINITE.E4M3.F32.PACK_AB_MERGE_C R4, R5, R4, RZ ;  /* 0x000000040504723e */ /* 0x000fe200048070ff */
[C---:B------:R-:W-:Y:S01]  /*6c80*/  FMUL R10, R42.reuse, R10 ;  /* 0x0000000a2a0a7220 */ /* 0x040fe20000400000 */
[----:B------:R-:W-:Y:S01]  /*6c90*/  F2FP.SATFINITE.E4M3.F32.PACK_AB_MERGE_C R6, R7, R6, RZ ;  /* 0x000000060706723e */ /* 0x000fe200048070ff */
[C---:B------:R-:W-:Y:S01]  /*6ca0*/  FMUL R11, R42.reuse, R11 ;  /* 0x0000000b2a0b7220 */ /* 0x040fe20000400000 */
[----:B------:R-:W-:Y:S01]  /*6cb0*/  F2FP.SATFINITE.E4M3.F32.PACK_AB_MERGE_C R8, R9, R8, RZ ;  /* 0x000000080908723e */ /* 0x000fe200048070ff */
        /* <DEDUP_REMOVED lines=20> */
[----:B------:R-:W-:-:S02]  /*6e00*/  F2FP.SATFINITE.E4M3.F32.PACK_AB_MERGE_C R16, R17, R16, RZ ;  /* 0x000000101110723e */ /* 0x000fc400048070ff */
[----:B------:R-:W-:Y:S02]  /*6e10*/  F2FP.SATFINITE.E4M3.F32.PACK_AB_MERGE_C R18, R19, R18, RZ ;  /* 0x000000121312723e */ /* 0x000fe400048070ff */
[----:B------:R-:W-:Y:S02]  /*6e20*/  LOP3.LUT R17, R4, 0xffff, RZ, 0xc0, !PT ;  /* 0x0000ffff04117812 */ /* 0x000fe400078ec0ff */
[----:B------:R-:W-:Y:S02]  /*6e30*/  LOP3.LUT R42, R6, 0xffff, RZ, 0xc0, !PT ;  /* 0x0000ffff062a7812 */ /* 0x000fe400078ec0ff */
[----:B------:R-:W-:Y:S02]  /*6e40*/  LOP3.LUT R19, R8, 0xffff, RZ, 0xc0, !PT ;  /* 0x0000ffff08137812 */ /* 0x000fe400078ec0ff */
[----:B------:R-:W-:Y:S02]  /*6e50*/  PRMT R4, R17, 0x3340, R42 ;  /* 0x0000334011047816 */ /* 0x000fe4000000002a */
[----:B------:R-:W-:-:S02]  /*6e60*/  PRMT R5, R19, 0x3340, R0 ;  /* 0x0000334013057816 */ /* 0x000fc40000000000 */
[----:B------:R-:W-:Y:S02]  /*6e70*/  F2FP.SATFINITE.E4M3.F32.PACK_AB_MERGE_C R12, R13, R12, RZ ;  /* 0x0000000c0d0c723e */ /* 0x000fe400048070ff */
[----:B------:R-:W-:Y:S02]  /*6e80*/  F2FP.SATFINITE.E4M3.F32.PACK_AB_MERGE_C R14, R15, R14, RZ ;  /* 0x0000000e0f0e723e */ /* 0x000fe400048070ff */
[----:B------:R-:W-:Y:S02]  /*6e90*/  F2FP.SATFINITE.E4M3.F32.PACK_AB_MERGE_C R10, R11, R10, RZ ;  /* 0x0000000a0b0a723e */ /* 0x000fe400048070ff */
[----:B------:R-:W-:Y:S02]  /*6ea0*/  F2FP.SATFINITE.E4M3.F32.PACK_AB_MERGE_C R20, R21, R20, RZ ;  /* 0x000000141514723e */ /* 0x000fe400048070ff */
[----:B------:R-:W-:Y:S02]  /*6eb0*/  F2FP.SATFINITE.E4M3.F32.PACK_AB_MERGE_C R22, R23, R22, RZ ;  /* 0x000000161716723e */ /* 0x000fe400048070ff */
[----:B------:R-:W-:Y:S01]  /*6ec0*/  PRMT R11, R4, 0x5410, R5 ;  /* 0x00005410040b7816 */ /* 0x000fe20000000005 */
[----:B------:R-:W-:Y:S01]  /*6ed0*/  FFMA.FTZ R4, R41, R44, -0.16845393180847167969 ;  /* 0xbe2c7f3029047423 */ /* 0x000fe2000001002c */
[----:B------:R-:W-:-:S02]  /*6ee0*/  LOP3.LUT R12, R12, 0xffff, RZ, 0xc0, !PT ;  /* 0x0000ffff0c0c7812 */ /* 0x000fc400078ec0ff */
[----:B------:R-:W-:Y:S01]  /*6ef0*/  LOP3.LUT R21, R14, 0xffff, RZ, 0xc0, !PT ;  /* 0x0000ffff0e157812 */ /* 0x000fe200078ec0ff */
[----:B------:R-:W-:Y:S01]  /*6f00*/  FFMA.FTZ R4, R41, R4, 0.1716887056827545166 ;  /* 0x3e2fcf2a29047423 */ /* 0x000fe20000010004 */
[----:B------:R-:W-:Y:S02]  /*6f10*/  LOP3.LUT R23, R16, 0xffff, RZ, 0xc0, !PT ;  /* 0x0000ffff10177812 */ /* 0x000fe400078ec0ff */
[----:B------:R-:W-:Y:S01]  /*6f20*/  F2FP.SATFINITE.E4M3.F32.PACK_AB_MERGE_C R24, R25, R24, RZ ;  /* 0x000000181918723e */ /* 0x000fe200048070ff */
[----:B------:R-:W-:Y:S01]  /*6f30*/  FFMA.FTZ R4, R41, R4, -0.17900948226451873779 ;  /* 0xbe374e4329047423 */ /* 0x000fe20000010004 */
[----:B------:R-:W-:Y:S02]  /*6f40*/  PRMT R7, R23, 0x3340, R0 ;  /* 0x0000334017077816 */ /* 0x000fe40000000000 */
[----:B------:R-:W-:Y:S01]  /*6f50*/  PRMT R6, R12, 0x3340, R21 ;  /* 0x000033400c067816 */ /* 0x000fe20000000015 */
[----:B------:R-:W-:Y:S01]  /*6f60*/  FFMA.FTZ R4, R41, R4, 0.20512372255325317383 ;  /* 0x3e520bf429047423 */ /* 0x000fe20000010004 */
[----:B------:R-:W-:-:S02]  /*6f70*/  F2FP.SATFINITE.E4M3.F32.PACK_AB_MERGE_C R26, R27, R26, RZ ;  /* 0x0000001a1b1a723e */ /* 0x000fc400048070ff */
[----:B------:R-:W-:Y:S01]  /*6f80*/  LOP3.LUT R20, R20, 0xffff, RZ, 0xc0, !PT ;  /* 0x0000ffff14147812 */ /* 0x000fe200078ec0ff */
[C---:B------:R-:W-:Y:S01]  /*6f90*/  FFMA.FTZ R4, R41.reuse, R4, -0.24046532809734344482 ;  /* 0xbe763c8b29047423 */ /* 0x040fe20000010004 */
[----:B------:R-:W-:Y:S02]  /*6fa0*/  LOP3.LUT R27, R24, 0xffff, RZ, 0xc0, !PT ;  /* 0x0000ffff181b7812 */ /* 0x000fe400078ec0ff */
[----:B------:R-:W-:Y:S01]  /*6fb0*/  LOP3.LUT R25, R22, 0xffff, RZ, 0xc0, !PT ;  /* 0x0000ffff16197812 */ /* 0x000fe200078ec0ff */
[----:B------:R-:W-:Y:S01]  /*6fc0*/  FFMA.FTZ R4, R41, R4, 0.28857114911079406738 ;  /* 0x3e93bf9929047423 */ /* 0x000fe20000010004 */
[----:B------:R-:W-:Y:S02]  /*6fd0*/  F2FP.SATFINITE.E4M3.F32.PACK_AB_MERGE_C R28, R29, R28, RZ ;  /* 0x0000001c1d1c723e */ /* 0x000fe400048070ff */
[----:B------:R-:W-:Y:S01]  /*6fe0*/  F2FP.SATFINITE.E4M3.F32.PACK_AB_MERGE_C R30, R31, R30, RZ ;  /* 0x0000001e1f1e723e */ /* 0x000fe200048070ff */
[----:B------:R-:W-:Y:S01]  /*6ff0*/  FFMA.FTZ R4, R41, R4, -0.36067417263984680176 ;  /* 0xbeb8aa4929047423 */ /* 0x000fe20000010004 */
[----:B------:R-:W-:-:S02]  /*7000*/  F2FP.SATFINITE.E4M3.F32.PACK_AB_MERGE_C R32, R33, R32, RZ ;  /* 0x000000202120723e */ /* 0x000fc400048070ff */
[----:B------:R-:W-:Y:S01]  /*7010*/  PRMT R13, R6, 0x5410, R7 ;  /* 0x00005410060d7816 */ /* 0x000fe20000000007 */
[C---:B------:R-:W-:Y:S01]  /*7020*/  FFMA.FTZ R4, R41.reuse, R4, 0.48089820146560668945 ;  /* 0x3ef6384a29047423 */ /* 0x040fe20000010004 */
[----:B------:R-:W-:Y:S02]  /*7030*/  SHF.R.U32.HI R5, RZ, 0x8, R17 ;  /* 0x00000008ff057819 */ /* 0x000fe40000011611 */
[----:B------:R-:W-:Y:S01]  /*7040*/  SHF.R.U32.HI R6, RZ, 0x8, R42 ;  /* 0x00000008ff067819 */ /* 0x000fe2000001162a */
[----:B------:R-:W-:Y:S01]  /*7050*/  FFMA.FTZ R4, R41, R4, -0.72134751081466674805 ;  /* 0xbf38aa3b29047423 */ /* 0x000fe20000010004 */
[----:B------:R-:W-:Y:S02]  /*7060*/  PRMT R9, R27, 0x3340, R0 ;  /* 0x000033401b097816 */ /* 0x000fe40000000000 */
[----:B------:R-:W-:Y:S01]  /*7070*/  PRMT R8, R20, 0x3340, R25 ;  /* 0x0000334014087816 */ /* 0x000fe20000000019 */
[----:B------:R-:W-:Y:S01]  /*7080*/  FMUL R4, R41, R4 ;  /* 0x0000000429047220 */ /* 0x000fe20000400000 */
[----:B------:R-:W-:-:S02]  /*7090*/  LOP3.LUT R28, R28, 0xffff, RZ, 0xc0, !PT ;  /* 0x0000ffff1c1c7812 */ /* 0x000fc400078ec0ff */
[----:B------:R-:W-:Y:S01]  /*70a0*/  LOP3.LUT R29, R30, 0xffff, RZ, 0xc0, !PT ;  /* 0x0000ffff1e1d7812 */ /* 0x000fe200078ec0ff */
[C---:B------:R-:W-:Y:S01]  /*70b0*/  FMUL R4, R41.reuse, R4 ;  /* 0x0000000429047220 */ /* 0x040fe20000400000 */
[----:B------:R-:W-:Y:S02]  /*70c0*/  LOP3.LUT R31, R32, 0xffff, RZ, 0xc0, !PT ;  /* 0x0000ffff201f7812 */ /* 0x000fe400078ec0ff */
[----:B------:R-:W-:Y:S01]  /*70d0*/  SHF.R.U32.HI R7, RZ, 0x8, R19 ;  /* 0x00000008ff077819 */ /* 0x000fe20000011613 */
[----:B------:R-:W-:Y:S01]  /*70e0*/  FFMA.FTZ R41, R41, 1.4426950216293334961, R4 ;  /* 0x3fb8aa3b29297823 */ /* 0x000fe20000010004 */
[----:B------:R-:W-:Y:S02]  /*70f0*/  LOP3.LUT R5, R5, 0xffff, RZ, 0xc0, !PT ;  /* 0x0000ffff05057812 */ /* 0x000fe400078ec0ff */
[----:B------:R-:W-:Y:S01]  /*7100*/  LOP3.LUT R6, R6, 0xffff, RZ, 0xc0, !PT ;  /* 0x0000ffff06067812 */ /* 0x000fe200078ec0ff */
[----:B------:R-:W-:Y:S01]  /*7110*/  FADD R40, R40, R41 ;  /* 0x0000002928287221 */ /* 0x000fe20000000000 */
[----:B------:R-:W-:-:S02]  /*7120*/  PRMT R15, R8, 0x5410, R9 ;  /* 0x00005410080f7816 */ /* 0x000fc40000000009 */
[----:B------:R-:W-:Y:S02]  /*7130*/  PRMT R9, R31, 0x3340, R0 ;  /* 0x000033401f097816 */ /* 0x000fe40000000000 */
[----:B------:R-:W-:Y:S02]  /*7140*/  PRMT R8, R28, 0x3340, R29 ;  /* 0x000033401c087816 */ /* 0x000fe4000000001d */
[----:B------:R-:W-:Y:S02]  /*7150*/  LOP3.LUT R7, R7, 0xffff, RZ, 0xc0, !PT ;  /* 0x0000ffff07077812 */ /* 0x000fe400078ec0ff */
[----:B------:R-:W-:Y:S02]  /*7160*/  PRMT R16, R5, 0x3340, R6 ;  /* 0x0000334005107816 */ /* 0x000fe40000000006 */
[----:B------:R-:W-:Y:S02]  /*7170*/  SHF.R.U32.HI R5, RZ, 0x8, R12 ;  /* 0x00000008ff057819 */ /* 0x000fe4000001160c */
[----:B------:R-:W-:-:S02]  /*7180*/  SHF.R.U32.HI R6, RZ, 0x8, R21 ;  /* 0x00000008ff067819 */ /* 0x000fc40000011615 */
[----:B------:R-:W-:Y:S02]  /*7190*/  PRMT R17, R8, 0x5410, R9 ;  /* 0x0000541008117816 */ /* 0x000fe40000000009 */
[----:B------:R-:W-:Y:S02]  /*71a0*/  PRMT R19, R7, 0x3340, R0 ;  /* 0x0000334007137816 */ /* 0x000fe40000000000 */
[----:B------:R-:W-:Y:S02]  /*71b0*/  SHF.R.U32.HI R8, RZ, 0x8, R20 ;  /* 0x00000008ff087819 */ /* 0x000fe40000011614 */
[----:B------:R-:W-:Y:S02]  /*71c0*/  SHF.R.U32.HI R7, RZ, 0x8, R23 ;  /* 0x00000008ff077819 */ /* 0x000fe40000011617 */
[----:B------:R-:W-:Y:S02]  /*71d0*/  SHF.R.U32.HI R9, RZ, 0x8, R25 ;  /* 0x00000008ff097819 */ /* 0x000fe40000011619 */
[----:B------:R-:W-:-:S02]  /*71e0*/  LOP3.LUT R5, R5, 0xffff, RZ, 0xc0, !PT ;  /* 0x0000ffff05057812 */ /* 0x000fc400078ec0ff */
[----:B------:R-:W-:Y:S02]  /*71f0*/  LOP3.LUT R6, R6, 0xffff, RZ, 0xc0, !PT ;  /* 0x0000ffff06067812 */ /* 0x000fe400078ec0ff */
[----:B------:R-:W-:Y:S02]  /*7200*/  LOP3.LUT R21, R8, 0xffff, RZ, 0xc0, !PT ;  /* 0x0000ffff08157812 */ /* 0x000fe400078ec0ff */
[----:B------:R-:W-:Y:S02]  /*7210*/  LOP3.LUT R7, R7, 0xffff, RZ, 0xc0, !PT ;  /* 0x0000ffff07077812 */ /* 0x000fe400078ec0ff */
[----:B------:R-:W-:Y:S02]  /*7220*/  LOP3.LUT R8, R9, 0xffff, RZ, 0xc0, !PT ;  /* 0x0000ffff09087812 */ /* 0x000fe400078ec0ff */
[----:B------:R-:W-:Y:S02]  /*7230*/  PRMT R9, R5, 0x3340, R6 ;  /* 0x0000334005097816 */ /* 0x000fe40000000006 */
[----:B------:R-:W-:-:S02]  /*7240*/  SHF.R.U32.HI R5, RZ, 0x8, R27 ;  /* 0x00000008ff057819 */ /* 0x000fc4000001161b */
[----:B------:R-:W-:Y:S02]  /*7250*/  PRMT R20, R7, 0x3340, R0 ;  /* 0x0000334007147816 */ /* 0x000fe40000000000 */
[----:B------:R-:W-:Y:S02]  /*7260*/  SHF.R.U32.HI R7, RZ, 0x8, R29 ;  /* 0x00000008ff077819 */ /* 0x000fe4000001161d */
[----:B------:R-:W-:Y:S02]  /*7270*/  SHF.R.U32.HI R6, RZ, 0x8, R28 ;  /* 0x00000008ff067819 */ /* 0x000fe4000001161c */
[----:B------:R-:W-:Y:S02]  /*7280*/  LOP3.LUT R5, R5, 0xffff, RZ, 0xc0, !PT ;  /* 0x0000ffff05057812 */ /* 0x000fe400078ec0ff */
[----:B------:R-:W-:Y:S02]  /*7290*/  LOP3.LUT R7, R7, 0xffff, RZ, 0xc0, !PT ;  /* 0x0000ffff07077812 */ /* 0x000fe400078ec0ff */
[----:B------:R-:W-:-:S02]  /*72a0*/  LOP3.LUT R12, R6, 0xffff, RZ, 0xc0, !PT ;  /* 0x0000ffff060c7812 */ /* 0x000fc400078ec0ff */
[----:B------:R-:W-:Y:S02]  /*72b0*/  PRMT R6, R5, 0x3340, R0 ;  /* 0x0000334005067816 */ /* 0x000fe40000000000 */
[----:B------:R-:W-:Y:S02]  /*72c0*/  LOP3.LUT R10, R10, 0xffff, RZ, 0xc0, !PT ;  /* 0x0000ffff0a0a7812 */ /* 0x000fe400078ec0ff */
[----:B------:R-:W-:Y:S02]  /*72d0*/  SHF.R.U32.HI R5, RZ, 0x6, R37 ;  /* 0x00000006ff057819 */ /* 0x000fe40000011625 */
[----:B------:R-:W-:Y:S02]  /*72e0*/  ISETP.GE.U32.AND P2, PT, R46, 0x7f800000, PT ;  /* 0x7f8000002e00780c */ /* 0x000fe40003f46070 */
[----:B------:R-:W-:Y:S02]  /*72f0*/  PRMT R7, R12, 0x3340, R7 ;  /* 0x000033400c077816 */ /* 0x000fe40000000007 */
[----:B------:R-:W-:-:S02]  /*7300*/  PRMT R21, R21, 0x3340, R8 ;  /* 0x0000334015157816 */ /* 0x000fc40000000008 */
[----:B------:R-:W-:Y:S02]  /*7310*/  PRMT R12, R11, 0x4210, R10 ;  /* 0x000042100b0c7816 */ /* 0x000fe4000000000a */
[----:B------:R-:W-:Y:S02]  /*7320*/  SHF.R.U32.HI R8, RZ, 0x8, R31 ;  /* 0x00000008ff087819 */ /* 0x000fe4000001161f */
[----:B------:R-:W-:Y:S02]  /*7330*/  SGXT.U32 R11, R5, 0x1 ;  /* 0x00000001050b781a */ /* 0x000fe40000000000 */
[----:B------:R-:W-:Y:S01]  /*7340*/  LOP3.LUT R8, R8, 0xffff, RZ, 0xc0, !PT ;  /* 0x0000ffff08087812 */ /* 0x000fe200078ec0ff */
[----:B------:R-:W-:Y:S01]  /*7350*/  @P2 IMAD.MOV.U32 R5, RZ, RZ, 0x7f800000 ;  /* 0x7f800000ff052424 */ /* 0x000fe200078e00ff */
[----:B------:R-:W-:Y:S01]  /*7360*/  PRMT R21, R21, 0x5410, R6 ;  /* 0x0000541015157816 */ /* 0x000fe20000000006 */
[----:B------:R-:W-:Y:S01]  /*7370*/  IMAD R4, R11, R68, RZ ;  /* 0x000000440b047224 */ /* 0x000fe200078e02ff */
[----:B------:R-:W-:Y:S01]  /*7380*/  PRMT R8, R8, 0x3340, R1 ;  /* 0x0000334008087816 */ /* 0x000fe20000000001 */
[----:B------:R-:W-:Y:S01]  /*7390*/  @P2 FFMA.FTZ R40, R46, R5, +INF ;  /* 0x7f8000002e282423 */ /* 0x000fe20000010005 */
[----:B------:R-:W-:Y:S01]  /*73a0*/  LOP3.LUT R18, R18, 0xffff, RZ, 0xc0, !PT ;  /* 0x0000ffff12127812 */ /* 0x000fe200078ec0ff */
[----:B------:R-:W-:Y:S01]  /*73b0*/  IMAD R6, R68, 0x2, R4 ;  /* 0x0000000244067824 */ /* 0x000fe200078e0204 */
[----:B------:R-:W-:-:S02]  /*73c0*/  PRMT R9, R9, 0x5410, R20 ;  /* 0x0000541009097816 */ /* 0x000fc40000000014 */
[----:B------:R-:W-:Y:S01]  /*73d0*/  PRMT R27, R7, 0x5410, R8 ;  /* 0x00005410071b7816 */ /* 0x000fe20000000008 */
[----:B------:R-:W-:Y:S01]  /*73e0*/  IMAD R8, R68, 0x2, R6 ;  /* 0x0000000244087824 */ /* 0x000fe200078e0206 */
[----:B------:R-:W-:Y:S01]  /*73f0*/  F2FP.SATFINITE.E4M3.F32.PACK_AB_MERGE_C R34, R35, R34, RZ ;  /* 0x000000222322723e */ /* 0x000fe200048070ff */
[----:B------:R-:W-:Y:S01]  /*7400*/  IMAD R7, R3, UR5, RZ ;  /* 0x0000000503077c24 */ /* 0x000fe2000f8e02ff */
[----:B------:R-:W-:Y:S01]  /*7410*/  PRMT R19, R16, 0x5410, R19 ;  /* 0x0000541010137816 */ /* 0x000fe20000000013 */
[----:B------:R-:W-:Y:S01]  /*7420*/  USHF.R.S32.HI UR5, URZ, 0x1f, UR4 ;  /* 0x0000001fff057899 */ /* 0x000fe20008011404 */
[----:B------:R-:W-:Y:S01]  /*7430*/  PRMT R25, R9, 0x5210, R18 ;  /* 0x0000521009197816 */ /* 0x000fe20000000012 */
[----:B------:R-:W-:Y:S01]  /*7440*/  IMAD R9, R68, 0x2, R8 ;  /* 0x0000000244097824 */ /* 0x000fe200078e0208 */
[----:B------:R-:W-:Y:S02]  /*7450*/  LOP3.LUT R26, R26, 0xffff, RZ, 0xc0, !PT ;  /* 0x0000ffff1a1a7812 */ /* 0x000fe400078ec0ff */
[----:B------:R-:W-:-:S02]  /*7460*/  LOP3.LUT R34, R34, 0xffff, RZ, 0xc0, !PT ;  /* 0x0000ffff22227812 */ /* 0x000fc400078ec0ff */
[----:B------:R-:W-:Y:S02]  /*7470*/  FSEL R5, R40, -INF , P1 ;  /* 0xff80000028057808 */ /* 0x000fe40000800000 */
[----:B------:R-:W-:Y:S01]  /*7480*/  PRMT R24, R19, 0x5210, R10 ;  /* 0x0000521013187816 */ /* 0x000fe2000000000a */
[C---:B------:R-:W-:Y:S01]  /*7490*/  IMAD R10, R68.reuse, 0x2, R9 ;  /* 0x00000002440a7824 */ /* 0x040fe200078e0209 */
[----:B------:R-:W-:Y:S01]  /*74a0*/  PRMT R14, R15, 0x4210, R26 ;  /* 0x000042100f0e7816 */ /* 0x000fe2000000001a */
[----:B------:R-:W-:Y:S01]  /*74b0*/  FFMA R156, R5, 0.69314718246459960938, R156 ;  /* 0x3f317218059c7823 */ /* 0x000fe2000000009c */
[----:B------:R-:W-:Y:S01]  /*74c0*/  PRMT R13, R13, 0x4210, R18 ;  /* 0x000042100d0d7816 */ /* 0x000fe20000000012 */
[----:B------:R-:W-:Y:S01]  /*74d0*/  IMAD R5, R68, 0x2, R10 ;  /* 0x0000000244057824 */ /* 0x000fe200078e020a */
[----:B------:R-:W-:Y:S02]  /*74e0*/  PRMT R15, R17, 0x4210, R34 ;  /* 0x00004210110f7816 */ /* 0x000fe40000000022 */
[----:B----4-:R-:W-:Y:S01]  /*74f0*/  IADD3 R74, P1, P2, R7, UR4, R74 ;  /* 0x00000004074a7c10 */ /* 0x010fe2000fa3e04a */
[----:B------:R-:W0:Y:S01]  /*7500*/  LDCU UR4, c[0x0][0x3ec] ;  /* 0x00007d80ff0477ac */ /* 0x000e220008000800 */
[----:B------:R-:W-:Y:S01]  /*7510*/  LEA.HI R11, R37, 0xe, RZ, 0x1a ;  /* 0x0000000e250b7811 */ /* 0x000fe200078fd0ff */
[----:B--2---:R1:W-:Y:S01]  /*7520*/  STS.128 [R90], R12 ;  /* 0x0000000c5a007388 */ /* 0x0043e20000000c00 */
[----:B------:R-:W-:-:S02]  /*7530*/  PRMT R26, R21, 0x5210, R26 ;  /* 0x00005210151a7816 */ /* 0x000fc4000000001a */
[----:B------:R-:W-:Y:S01]  /*7540*/  PRMT R27, R27, 0x5210, R34 ;  /* 0x000052101b1b7816 */ /* 0x000fe20000000022 */
[----:B------:R-:W-:Y:S01]  /*7550*/  IMAD R11, R11, R68, RZ ;  /* 0x000000440b0b7224 */ /* 0x000fe200078e02ff */
[----:B------:R-:W-:Y:S02]  /*7560*/  LEA.HI R37, R37, 0x1e, RZ, 0x1a ;  /* 0x0000001e25257811 */ /* 0x000fe400078fd0ff */
[----:B------:R-:W-:Y:S01]  /*7570*/  IADD3 R60, P5, PT, R36, R74, RZ ;  /* 0x0000004a243c7210 */ /* 0x000fe20007fbe0ff */
[----:B------:R2:W-:Y:S01]  /*7580*/  STS.128 [R90+0x400], R24 ;  /* 0x000400185a007388 */ /* 0x0005e20000000c00 */
[----:B-1----:R-:W-:Y:S01]  /*7590*/  SHF.R.S32.HI R12, RZ, 0x1f, R7 ;  /* 0x0000001fff0c7819 */ /* 0x002fe20000011407 */
[----:B------:R-:W-:Y:S01]  /*75a0*/  IMAD R7, R68, 0x2, R5 ;  /* 0x0000000244077824 */ /* 0x000fe200078e0205 */
[----:B0-----:R-:W-:Y:S01]  /*75b0*/  UIMAD UR4, UR14, UR4, URZ ;  /* 0x000000040e0472a4 */ /* 0x001fe2000f8e02ff */
[----:B------:R-:W-:Y:S01]  /*75c0*/  IMAD R15, R2, R68, RZ ;  /* 0x00000044020f7224 */ /* 0x000fe200078e02ff */
[----:B------:R-:W-:Y:S01]  /*75d0*/  IADD3.X R80, PT, PT, R12, UR5, R75, P1, P2 ;  /* 0x000000050c507c10 */ /* 0x000fe20008fe444b */
[----:B------:R-:W-:Y:S01]  /*75e0*/  IMAD R29, R68, 0x4, R7 ;  /* 0x00000004441d7824 */ /* 0x000fe200078e0207 */
[----:B------:R-:W-:Y:S01]  /*75f0*/  BAR.SYNC.DEFER_BLOCKING 0x0 ;  /* 0x0000000000007b1d */ /* 0x000fe20000010000 */
[----:B------:R-:W-:Y:S01]  /*7600*/  IADD3 R12, P2, PT, R4, R74, RZ ;  /* 0x0000004a040c7210 */ /* 0x000fe20007f5e0ff */
[----:B------:R-:W-:Y:S01]  /*7610*/  IMAD R14, R37, R68, RZ ;  /* 0x00000044250e7224 */ /* 0x000fe200078e02ff */
[C---:B--2---:R-:W-:Y:S01]  /*7620*/  IADD3 R26, P3, PT, R11.reuse, R74, RZ ;  /* 0x0000004a0b1a7210 */ /* 0x044fe20007f7e0ff */
[----:B------:R-:W-:Y:S01]  /*7630*/  IMAD R2, R68, 0x2, R29 ;  /* 0x0000000244027824 */ /* 0x000fe200078e021d */
[-C--:B------:R-:W-:Y:S01]  /*7640*/  LEA.HI.X.SX32 R13, R4, R80.reuse, 0x1, P2 ;  /* 0x00000050040d7211 */ /* 0x080fe200010f0eff */
[----:B------:R-:W-:Y:S01]  /*7650*/  USHF.L.U32 UR6, UR4, 0x2, URZ ;  /* 0x0000000204067899 */ /* 0x000fe200080006ff */
[----:B------:R-:W-:Y:S01]  /*7660*/  LEA.HI.X.SX32 R27, R11, R80, 0x1, P3 ;  /* 0x000000500b1b7211 */ /* 0x000fe200018f0eff */
[----:B------:R-:W-:Y:S01]  /*7670*/  IMAD R33, R68, 0x2, R2 ;  /* 0x0000000244217824 */ /* 0x000fe200078e0202 */
[-C--:B------:R-:W-:Y:S01]  /*7680*/  IADD3 R44, P4, PT, R14, R74.reuse, RZ ;  /* 0x0000004a0e2c7210 */ /* 0x080fe20007f9e0ff */
[----:B------:R-:W-:Y:S01]  /*7690*/  UIMAD.WIDE UR4, UR4, 0x4, URZ ;  /* 0x00000004040478a5 */ /* 0x000fe2000f8e02ff */
[-C--:B------:R-:W-:Y:S01]  /*76a0*/  IADD3 R76, P1, PT, R15, R74.reuse, RZ ;  /* 0x0000004a0f4c7210 */ /* 0x080fe20007f3e0ff */
[----:B------:R-:W-:Y:S01]  /*76b0*/  IMAD R4, R68, 0x2, R33 ;  /* 0x0000000244047824 */ /* 0x000fe200078e0221 */
[----:B------:R-:W-:-:S02]  /*76c0*/  IADD3 R16, P3, PT, R8, R74, RZ ;  /* 0x0000004a08107210 */ /* 0x000fc40007f7e0ff */
[----:B------:R-:W-:Y:S01]  /*76d0*/  LEA.HI.X.SX32 R45, R14, R80, 0x1, P4 ;  /* 0x000000500e2d7211 */ /* 0x000fe200020f0eff */
[----:B------:R-:W-:Y:S01]  /*76e0*/  IMAD R11, R68, 0x2, R4 ;  /* 0x00000002440b7824 */ /* 0x000fe200078e0204 */
[----:B------:R-:W-:Y:S02]  /*76f0*/  IADD3 R14, P2, PT, R6, R74, RZ ;  /* 0x0000004a060e7210 */ /* 0x000fe40007f5e0ff */
[-C--:B------:R-:W-:Y:S01]  /*7700*/  LEA.HI.X.SX32 R77, R15, R80.reuse, 0x1, P1 ;  /* 0x000000500f4d7211 */ /* 0x080fe200008f0eff */
[----:B------:R-:W-:Y:S01]  /*7710*/  IMAD R41, R68, 0x2, R11 ;  /* 0x0000000244297824 */ /* 0x000fe200078e020b */
[----:B------:R-:W-:Y:S02]  /*7720*/  LEA.HI.X.SX32 R17, R8, R80, 0x1, P3 ;  /* 0x0000005008117211 */ /* 0x000fe400018f0eff */
[----:B------:R-:W-:Y:S01]  /*7730*/  IADD3 R18, P1, PT, R9, R74, RZ ;  /* 0x0000004a09127210 */ /* 0x000fe20007f3e0ff */
[----:B------:R-:W-:Y:S01]  /*7740*/  IMAD R8, R68, 0x2, R41 ;  /* 0x0000000244087824 */ /* 0x000fe200078e0229 */
[----:B------:R-:W-:-:S02]  /*7750*/  LEA.HI.X.SX32 R15, R6, R80, 0x1, P2 ;  /* 0x00000050060f7211 */ /* 0x000fc400010f0eff */
[----:B------:R-:W-:Y:S02]  /*7760*/  IADD3 R20, P2, PT, R10, R74, RZ ;  /* 0x0000004a0a147210 */ /* 0x000fe40007f5e0ff */
[----:B------:R-:W-:Y:S01]  /*7770*/  LEA.HI.X.SX32 R19, R9, R80, 0x1, P1 ;  /* 0x0000005009137211 */ /* 0x000fe200008f0eff */
[----:B------:R-:W-:Y:S01]  /*7780*/  IMAD R9, R68, 0x4, R8 ;  /* 0x0000000444097824 */ /* 0x000fe200078e0208 */
[C---:B------:R-:W-:Y:S02]  /*7790*/  IADD3 R22, P3, PT, R5.reuse, R74, RZ ;  /* 0x0000004a05167210 */ /* 0x040fe40007f7e0ff */
[-C--:B------:R-:W-:Y:S01]  /*77a0*/  LEA.HI.X.SX32 R21, R10, R80.reuse, 0x1, P2 ;  /* 0x000000500a157211 */ /* 0x080fe200010f0eff */
[----:B------:R-:W-:Y:S01]  /*77b0*/  IMAD R10, R68, 0x2, R9 ;  /* 0x00000002440a7824 */ /* 0x000fe200078e0209 */
[----:B------:R-:W-:Y:S02]  /*77c0*/  LEA.HI.X.SX32 R23, R5, R80, 0x1, P3 ;  /* 0x0000005005177211 */ /* 0x000fe400018f0eff */
[-C--:B------:R-:W-:Y:S01]  /*77d0*/  IADD3 R30, P3, PT, R2, R74.reuse, RZ ;  /* 0x0000004a021e7210 */ /* 0x080fe20007f7e0ff */
[----:B------:R-:W-:Y:S01]  /*77e0*/  IMAD R51, R68, 0x2, R10 ;  /* 0x0000000244337824 */ /* 0x000fe200078e020a */
[----:B------:R-:W-:-:S02]  /*77f0*/  IADD3 R28, P2, PT, R29, R74, RZ ;  /* 0x0000004a1d1c7210 */ /* 0x000fc40007f5e0ff */
[-C--:B------:R-:W-:Y:S01]  /*7800*/  LEA.HI.X.SX32 R31, R2, R80.reuse, 0x1, P3 ;  /* 0x00000050021f7211 */ /* 0x080fe200018f0eff */
[----:B------:R-:W-:Y:S01]  /*7810*/  IMAD R2, R68, 0x2, R51 ;  /* 0x0000000244027824 */ /* 0x000fe200078e0233 */
[----:B------:R-:W-:Y:S02]  /*7820*/  LEA.HI.X.SX32 R61, R36, R80, 0x1, P5 ;  /* 0x00000050243d7211 */ /* 0x000fe400028f0eff */
[----:B------:R-:W-:Y:S01]  /*7830*/  IADD3 R36, P3, PT, R11, R74, RZ ;  /* 0x0000004a0b247210 */ /* 0x000fe20007f7e0ff */
[----:B------:R-:W-:Y:S01]  /*7840*/  IMAD R55, R68, 0x2, R2 ;  /* 0x0000000244377824 */ /* 0x000fe200078e0202 */
[----:B------:R-:W-:Y:S02]  /*7850*/  LEA.HI.X.SX32 R29, R29, R80, 0x1, P2 ;  /* 0x000000501d1d7211 */ /* 0x000fe400010f0eff */
[----:B------:R-:W-:Y:S02]  /*7860*/  IADD3 R34, P2, PT, R4, R74, RZ ;  /* 0x0000004a04227210 */ /* 0x000fe40007f5e0ff */
[----:B------:R-:W-:Y:S01]  /*7870*/  LEA.HI.X.SX32 R37, R11, R80, 0x1, P3 ;  /* 0x000000500b257211 */ /* 0x000fe200018f0eff */
[----:B------:R-:W-:Y:S01]  /*7880*/  IMAD R11, R68, 0x2, R55 ;  /* 0x00000002440b7824 */ /* 0x000fe200078e0237 */
[----:B------:R-:W-:-:S02]  /*7890*/  IADD3 R24, P1, PT, R7, R74, RZ ;  /* 0x0000004a07187210 */ /* 0x000fc40007f3e0ff */
[----:B------:R-:W-:Y:S01]  /*78a0*/  LEA.HI.X.SX32 R35, R4, R80, 0x1, P2 ;  /* 0x0000005004237211 */ /* 0x000fe200010f0eff */
[----:B------:R-:W-:Y:S01]  /*78b0*/  IMAD R59, R68, 0x2, R11 ;  /* 0x00000002443b7824 */ /* 0x000fe200078e020b */
[C---:B------:R-:W-:Y:S02]  /*78c0*/  IADD3 R42, P2, PT, R8.reuse, R74, RZ ;  /* 0x0000004a082a7210 */ /* 0x040fe40007f5e0ff */
[----:B------:R-:W-:Y:S02]  /*78d0*/  LEA.HI.X.SX32 R25, R7, R80, 0x1, P1 ;  /* 0x0000005007197211 */ /* 0x000fe400008f0eff */
[-C--:B------:R-:W-:Y:S01]  /*78e0*/  IADD3 R32, P1, PT, R33, R74.reuse, RZ ;  /* 0x0000004a21207210 */ /* 0x080fe20007f3e0ff */
[----:B------:R-:W0:Y:S01]  /*78f0*/  LDS.128 R4, [R78] ;  /* 0x000000004e047984 */ /* 0x000e220000000c00 */
[----:B------:R-:W-:Y:S02]  /*7900*/  IADD3 R46, P3, PT, R9, R74, RZ ;  /* 0x0000004a092e7210 */ /* 0x000fe40007f7e0ff */
[-C--:B------:R-:W-:Y:S01]  /*7910*/  LEA.HI.X.SX32 R43, R8, R80.reuse, 0x1, P2 ;  /* 0x00000050082b7211 */ /* 0x080fe200010f0eff */
[----:B------:R-:W-:Y:S01]  /*7920*/  IMAD R8, R68, 0x4, R59 ;  /* 0x0000000444087824 */ /* 0x000fe200078e023b */
[----:B------:R-:W-:-:S02]  /*7930*/  LEA.HI.X.SX32 R33, R33, R80, 0x1, P1 ;  /* 0x0000005021217211 */ /* 0x000fc400008f0eff */
[----:B------:R-:W-:Y:S02]  /*7940*/  IADD3 R40, P1, PT, R41, R74, RZ ;  /* 0x0000004a29287210 */ /* 0x000fe40007f3e0ff */
[----:B------:R-:W-:Y:S01]  /*7950*/  LEA.HI.X.SX32 R47, R9, R80, 0x1, P3 ;  /* 0x00000050092f7211 */ /* 0x000fe200018f0eff */
[----:B------:R-:W-:Y:S01]  /*7960*/  IMAD R9, R68, 0x2, R8 ;  /* 0x0000000244097824 */ /* 0x000fe200078e0208 */
[----:B------:R-:W-:Y:S02]  /*7970*/  IADD3 R52, P3, PT, R2, R74, RZ ;  /* 0x0000004a02347210 */ /* 0x000fe40007f7e0ff */
[----:B------:R-:W-:Y:S02]  /*7980*/  LEA.HI.X.SX32 R41, R41, R80, 0x1, P1 ;  /* 0x0000005029297211 */ /* 0x000fe400008f0eff */
[-C--:B------:R-:W-:Y:S02]  /*7990*/  IADD3 R50, P2, PT, R51, R74.reuse, RZ ;  /* 0x0000004a33327210 */ /* 0x080fe40007f5e0ff */
[----:B------:R-:W-:-:S02]  /*79a0*/  IADD3 R48, P1, PT, R10, R74, RZ ;  /* 0x0000004a0a307210 */ /* 0x000fc40007f3e0ff */
[-C--:B------:R-:W-:Y:S01]  /*79b0*/  LEA.HI.X.SX32 R53, R2, R80.reuse, 0x1, P3 ;  /* 0x0000005002357211 */ /* 0x080fe200018f0eff */
[----:B------:R-:W-:Y:S01]  /*79c0*/  IMAD R2, R68, 0x2, R9 ;  /* 0x0000000244027824 */ /* 0x000fe200078e0209 */
[-C--:B------:R-:W-:Y:S02]  /*79d0*/  LEA.HI.X.SX32 R51, R51, R80.reuse, 0x1, P2 ;  /* 0x0000005033337211 */ /* 0x080fe400010f0eff */
[----:B------:R-:W-:Y:S01]  /*79e0*/  LEA.HI.X.SX32 R49, R10, R80, 0x1, P1 ;  /* 0x000000500a317211 */ /* 0x000fe200008f0eff */
[----:B------:R-:W-:Y:S01]  /*79f0*/  IMAD R10, R68, 0x2, R2 ;  /* 0x00000002440a7824 */ /* 0x000fe200078e0202 */
[-C--:B------:R-:W-:Y:S02]  /*7a00*/  IADD3 R56, P2, PT, R11, R74.reuse, RZ ;  /* 0x0000004a0b387210 */ /* 0x080fe40007f5e0ff */
[-C--:B------:R-:W-:Y:S02]  /*7a10*/  IADD3 R58, P3, PT, R59, R74.reuse, RZ ;  /* 0x0000004a3b3a7210 */ /* 0x080fe40007f7e0ff */
[----:B------:R-:W-:-:S02]  /*7a20*/  IADD3 R54, P1, PT, R55, R74, RZ ;  /* 0x0000004a37367210 */ /* 0x000fc40007f3e0ff */
[-C--:B------:R-:W-:Y:S01]  /*7a30*/  LEA.HI.X.SX32 R57, R11, R80.reuse, 0x1, P2 ;  /* 0x000000500b397211 */ /* 0x080fe200010f0eff */
[C---:B------:R-:W-:Y:S01]  /*7a40*/  IMAD R11, R68.reuse, 0x2, R10 ;  /* 0x00000002440b7824 */ /* 0x040fe200078e020a */
[-C--:B------:R-:W-:Y:S02]  /*7a50*/  LEA.HI.X.SX32 R59, R59, R80.reuse, 0x1, P3 ;  /* 0x000000503b3b7211 */ /* 0x080fe400018f0eff */
[----:B------:R-:W-:Y:S01]  /*7a60*/  LEA.HI.X.SX32 R55, R55, R80, 0x1, P1 ;  /* 0x0000005037377211 */ /* 0x000fe200008f0eff */
[----:B------:R-:W-:Y:S01]  /*7a70*/  IMAD R73, R68, 0x2, R11 ;  /* 0x0000000244497824 */ /* 0x000fe200078e020b */
[-C--:B------:R-:W-:Y:S02]  /*7a80*/  IADD3 R66, P3, PT, R2, R74.reuse, RZ ;  /* 0x0000004a02427210 */ /* 0x080fe40007f7e0ff */
[-C--:B------:R-:W-:Y:S02]  /*7a90*/  IADD3 R62, P1, PT, R8, R74.reuse, RZ ;  /* 0x0000004a083e7210 */ /* 0x080fe40007f3e0ff */
[----:B------:R-:W-:-:S02]  /*7aa0*/  IADD3 R64, P2, PT, R9, R74, RZ ;  /* 0x0000004a09407210 */ /* 0x000fc40007f5e0ff */
[-C--:B------:R-:W-:Y:S01]  /*7ab0*/  LEA.HI.X.SX32 R67, R2, R80.reuse, 0x1, P3 ;  /* 0x0000005002437211 */ /* 0x080fe200018f0eff */
[----:B------:R-:W-:Y:S01]  /*7ac0*/  IMAD R2, R68, 0x2, R73 ;  /* 0x0000000244027824 */ /* 0x000fe200078e0249 */
[-C--:B------:R-:W-:Y:S02]  /*7ad0*/  LEA.HI.X.SX32 R63, R8, R80.reuse, 0x1, P1 ;  /* 0x00000050083f7211 */ /* 0x080fe400008f0eff */
[----:B------:R-:W-:Y:S02]  /*7ae0*/  LEA.HI.X.SX32 R65, R9, R80, 0x1, P2 ;  /* 0x0000005009417211 */ /* 0x000fe400010f0eff */
[CC--:B------:R-:W-:Y:S02]  /*7af0*/  IADD3 R68, P1, PT, R10.reuse, R74.reuse, RZ ;  /* 0x0000004a0a447210 */ /* 0x0c0fe40007f3e0ff */
[----:B------:R-:W-:Y:S02]  /*7b00*/  IADD3 R70, P2, PT, R11, R74, RZ ;  /* 0x0000004a0b467210 */ /* 0x000fe40007f5e0ff */
[----:B------:R-:W-:-:S02]  /*7b10*/  LEA.HI.X.SX32 R69, R10, R80, 0x1, P1 ;  /* 0x000000500a457211 */ /* 0x000fc400008f0eff */
[----:B------:R-:W-:Y:S02]  /*7b20*/  LEA.HI.X.SX32 R71, R11, R80, 0x1, P2 ;  /* 0x000000500b477211 */ /* 0x000fe400010f0eff */
[----:B------:R-:W1:Y:S01]  /*7b30*/  LDS.128 R8, [R78+0x800] ;  /* 0x000800004e087984 */ /* 0x000e620000000c00 */
[C---:B0-----:R-:W-:Y:S02]  /*7b40*/  PRMT R105, R4.reuse, 0x7770, RZ ;  /* 0x0000777004697816 */ /* 0x041fe400000000ff */
[C---:B------:R-:W-:Y:S02]  /*7b50*/  PRMT R103, R4.reuse, 0x7771, RZ ;  /* 0x0000777104677816 */ /* 0x040fe400000000ff */
[C---:B------:R-:W-:Y:S01]  /*7b60*/  PRMT R101, R4.reuse, 0x7772, RZ ;  /* 0x0000777204657816 */ /* 0x040fe200000000ff */
[----:B------:R-:W-:Y:S01]  /*7b70*/  STG.E.U8 desc[UR24][R12.64], R105 ;  /* 0x000000690c007986 */ /* 0x000fe2000c101118 */
[----:B------:R-:W-:Y:S02]  /*7b80*/  PRMT R99, R4, 0x7773, RZ ;  /* 0x0000777304637816 */ /* 0x000fe400000000ff */
[C---:B------:R-:W-:Y:S01]  /*7b90*/  PRMT R97, R5.reuse, 0x7770, RZ ;  /* 0x0000777005617816 */ /* 0x040fe200000000ff */
[----:B------:R-:W-:Y:S01]  /*7ba0*/  STG.E.U8 desc[UR24][R14.64], R103 ;  /* 0x000000670e007986 */ /* 0x000fe2000c101118 */
[----:B------:R-:W-:-:S02]  /*7bb0*/  PRMT R95, R5, 0x7771, RZ ;  /* 0x00007771055f7816 */ /* 0x000fc400000000ff */
[C---:B------:R-:W-:Y:S01]  /*7bc0*/  PRMT R93, R5.reuse, 0x7772, RZ ;  /* 0x00007772055d7816 */ /* 0x040fe200000000ff */
[----:B------:R-:W-:Y:S01]  /*7bd0*/  STG.E.U8 desc[UR24][R16.64], R101 ;  /* 0x0000006510007986 */ /* 0x000fe2000c101118 */
[----:B------:R-:W-:Y:S02]  /*7be0*/  PRMT R91, R5, 0x7773, RZ ;  /* 0x00007773055b7816 */ /* 0x000fe400000000ff */
[C---:B------:R-:W-:Y:S01]  /*7bf0*/  PRMT R89, R6.reuse, 0x7770, RZ ;  /* 0x0000777006597816 */ /* 0x040fe200000000ff */
[----:B------:R-:W-:Y:S01]  /*7c00*/  STG.E.U8 desc[UR24][R18.64], R99 ;  /* 0x0000006312007986 */ /* 0x000fe2000c101118 */
[C---:B------:R-:W-:Y:S02]  /*7c10*/  PRMT R87, R6.reuse, 0x7771, RZ ;  /* 0x0000777106577816 */ /* 0x040fe400000000ff */
[C---:B------:R-:W-:Y:S01]  /*7c20*/  PRMT R85, R6.reuse, 0x7772, RZ ;  /* 0x0000777206557816 */ /* 0x040fe200000000ff */
[----:B------:R-:W-:Y:S01]  /*7c30*/  STG.E.U8 desc[UR24][R20.64], R97 ;  /* 0x0000006114007986 */ /* 0x000fe2000c101118 */
[----:B------:R-:W-:-:S02]  /*7c40*/  PRMT R83, R6, 0x7773, RZ ;  /* 0x0000777306537816 */ /* 0x000fc400000000ff */
[C---:B------:R-:W-:Y:S01]  /*7c50*/  PRMT R5, R7.reuse, 0x7773, RZ ;  /* 0x0000777307057816 */ /* 0x040fe200000000ff */
[----:B------:R1:W-:Y:S01]  /*7c60*/  STG.E.U8 desc[UR24][R22.64], R95 ;  /* 0x0000005f16007986 */ /* 0x0003e2000c101118 */
[C---:B------:R-:W-:Y:S02]  /*7c70*/  PRMT R79, R7.reuse, 0x7772, RZ ;  /* 0x00007772074f7816 */ /* 0x040fe400000000ff */
[C---:B------:R-:W-:Y:S01]  /*7c80*/  PRMT R81, R7.reuse, 0x7771, RZ ;  /* 0x0000777107517816 */ /* 0x040fe200000000ff */
[----:B------:R0:W-:Y:S01]  /*7c90*/  STG.E.U8 desc[UR24][R24.64], R93 ;  /* 0x0000005d18007986 */ /* 0x0001e2000c101118 */
[----:B------:R-:W-:Y:S02]  /*7ca0*/  PRMT R7, R7, 0x7770, RZ ;  /* 0x0000777007077816 */ /* 0x000fe400000000ff */
[-C--:B------:R-:W-:Y:S01]  /*7cb0*/  IADD3 R72, P3, PT, R73, R74.reuse, RZ ;  /* 0x0000004a49487210 */ /* 0x080fe20007f7e0ff */
[----:B------:R2:W-:Y:S01]  /*7cc0*/  STG.E.U8 desc[UR24][R26.64], R91 ;  /* 0x0000005b1a007986 */ /* 0x0005e2000c101118 */
[----:B------:R-:W-:-:S02]  /*7cd0*/  IADD3 R74, P4, PT, R2, R74, RZ ;  /* 0x0000004a024a7210 */ /* 0x000fc40007f9e0ff */
[-C--:B------:R-:W-:Y:S01]  /*7ce0*/  LEA.HI.X.SX32 R73, R73, R80.reuse, 0x1, P3 ;  /* 0x0000005049497211 */ /* 0x080fe200018f0eff */
[----:B------:R3:W-:Y:S01]  /*7cf0*/  STG.E.U8 desc[UR24][R28.64], R89 ;  /* 0x000000591c007986 */ /* 0x0007e2000c101118 */
[----:B------:R-:W-:Y:S02]  /*7d00*/  LEA.HI.X.SX32 R75, R2, R80, 0x1, P4 ;  /* 0x00000050024b7211 */ /* 0x000fe400020f0eff */
[C---:B-1----:R-:W-:Y:S01]  /*7d10*/  PRMT R95, R8.reuse, 0x7773, RZ ;  /* 0x00007773085f7816 */ /* 0x042fe200000000ff */
[----:B------:R-:W-:Y:S01]  /*7d20*/  STG.E.U8 desc[UR24][R30.64], R87 ;  /* 0x000000571e007986 */ /* 0x000fe2000c101118 */
[C---:B0-----:R-:W-:Y:S02]  /*7d30*/  PRMT R93, R8.reuse, 0x7772, RZ ;  /* 0x00007772085d7816 */ /* 0x041fe400000000ff */
[----:B------:R-:W-:Y:S01]  /*7d40*/  PRMT R25, R9, 0x7771, RZ ;  /* 0x0000777109197816 */ /* 0x000fe200000000ff */
[----:B------:R-:W-:Y:S01]  /*7d50*/  STG.E.U8 desc[UR24][R32.64], R85 ;  /* 0x0000005520007986 */ /* 0x000fe2000c101118 */
[----:B--2---:R-:W-:-:S02]  /*7d60*/  PRMT R91, R8, 0x7771, RZ ;  /* 0x00007771085b7816 */ /* 0x004fc400000000ff */
[C---:B------:R-:W-:Y:S01]  /*7d70*/  PRMT R27, R9.reuse, 0x7770, RZ ;  /* 0x00007770091b7816 */ /* 0x040fe200000000ff */
[----:B------:R-:W-:Y:S01]  /*7d80*/  STG.E.U8 desc[UR24][R34.64], R83 ;  /* 0x0000005322007986 */ /* 0x000fe2000c101118 */
[----:B---3--:R-:W-:Y:S02]  /*7d90*/  PRMT R29, R8, 0x7770, RZ ;  /* 0x00007770081d7816 */ /* 0x008fe400000000ff */
[C---:B------:R-:W-:Y:S01]  /*7da0*/  PRMT R23, R9.reuse, 0x7772, RZ ;  /* 0x0000777209177816 */ /* 0x040fe200000000ff */
[----:B------:R0:W-:Y:S01]  /*7db0*/  STG.E.U8 desc[UR24][R36.64], R7 ;  /* 0x0000000724007986 */ /* 0x0001e2000c101118 */
        /* <DEDUP_REMOVED lines=8> */
[----:B------:R1:W-:Y:S01]  /*7e40*/  STG.E.U8 desc[UR24][R44.64], R5 ;  /* 0x000000052c007986 */ /* 0x0003e2000c101118 */
[----:B0-----:R-:W-:Y:S02]  /*7e50*/  PRMT R7, R11, 0x7772, RZ ;  /* 0x000077720b077816 */ /* 0x001fe400000000ff */
[----:B------:R-:W-:Y:S01]  /*7e60*/  ISETP.GE.U32.AND P1, PT, R0, 0x40, PT ;  /* 0x000000400000780c */ /* 0x000fe20003f26070 */
[----:B------:R-:W-:Y:S01]  /*7e70*/  STG.E.U8 desc[UR24][R46.64], R29 ;  /* 0x0000001d2e007986 */ /* 0x000fe2000c101118 */
[----:B------:R-:W-:-:S03]  /*7e80*/  IMAD.HI R0, R3, 0x4, RZ ;  /* 0x0000000403007827 */ /* 0x000fc600078e02ff */
[----:B------:R-:W-:Y:S04]  /*7e90*/  STG.E.U8 desc[UR24][R48.64], R91 ;  /* 0x0000005b30007986 */ /* 0x000fe8000c101118 */
[----:B------:R-:W-:Y:S01]  /*7ea0*/  STG.E.U8 desc[UR24][R50.64], R93 ;  /* 0x0000005d32007986 */ /* 0x000fe2000c101118 */
[C---:B-1----:R-:W-:Y:S02]  /*7eb0*/  PRMT R5, R11.reuse, 0x7773, RZ ;  /* 0x000077730b057816 */ /* 0x042fe400000000ff */
[----:B------:R-:W-:Y:S01]  /*7ec0*/  PRMT R11, R11, 0x7770, RZ ;  /* 0x000077700b0b7816 */ /* 0x000fe200000000ff */
[----:B------:R-:W-:Y:S04]  /*7ed0*/  STG.E.U8 desc[UR24][R52.64], R95 ;  /* 0x0000005f34007986 */ /* 0x000fe8000c101118 */
        /* <DEDUP_REMOVED lines=8> */
[----:B------:R0:W-:Y:S04]  /*7f60*/  STG.E.U8 desc[UR24][R70.64], R11 ;  /* 0x0000000b46007986 */ /* 0x0001e8000c101118 */
[----:B------:R-:W-:Y:S04]  /*7f70*/  STG.E.U8 desc[UR24][R72.64], R9 ;  /* 0x0000000948007986 */ /* 0x000fe8000c101118 */
[----:B------:R1:W-:Y:S04]  /*7f80*/  STG.E.U8 desc[UR24][R74.64], R7 ;  /* 0x000000074a007986 */ /* 0x0003e8000c101118 */
[----:B------:R-:W-:Y:S01]  /*7f90*/  STG.E.U8 desc[UR24][R76.64], R5 ;  /* 0x000000054c007986 */ /* 0x000fe2000c101118 */
[----:B0-----:R-:W0:Y:S08]  /*7fa0*/  LDC.64 R10, c[0x0][0x3a0] ;  /* 0x0000e800ff0a7b82 */ /* 0x001e300000000a00 */
[----:B------:R-:W-:Y:S01]  /*7fb0*/  BAR.SYNC.DEFER_BLOCKING 0x0 ;  /* 0x0000000000007b1d */ /* 0x000fe20000010000 */
[----:B-1----:R-:W-:-:S05]  /*7fc0*/  IMAD.SHL.U32 R7, R3, 0x4, RZ ;  /* 0x0000000403077824 */ /* 0x002fca00078e00ff */
[----:B0-----:R-:W-:Y:S01]  /*7fd0*/  IADD3 R2, P2, P3, R7, UR6, R10 ;  /* 0x0000000607027c10 */ /* 0x001fe2000fb5e00a */
[----:B------:R-:W-:Y:S03]  /*7fe0*/  STSM.16.M88 [R39], R156 ;  /* 0x0000009c27007844 */ /* 0x000fe60000000000 */
[----:B------:R-:W-:Y:S01]  /*7ff0*/  IADD3.X R3, PT, PT, R0, UR5, R11, P2, P3 ;  /* 0x0000000500037c10 */ /* 0x000fe200097e640b */
[----:B------:R-:W-:Y:S06]  /*8000*/  BAR.SYNC.DEFER_BLOCKING 0x0 ;  /* 0x0000000000007b1d */ /* 0x000fec0000010000 */
[----:B------:R-:W0:Y:S04]  /*8010*/  LDSM.16.M88 R15, [R38+UR15] ;  /* 0x0000000f260f783b */ /* 0x000e280008000000 */
[----:B0-----:R0:W-:Y:S01]  /*8020*/  @!P1 STG.E desc[UR24][R2.64], R15 ;  /* 0x0000000f02009986 */ /* 0x0011e2000c101918 */
[----:B------:R-:W-:Y:S06]  /*8030*/  BAR.SYNC.DEFER_BLOCKING 0x0 ;  /* 0x0000000000007b1d */ /* 0x000fec0000010000 */
[----:B------:R-:W-:Y:S05]  /*8040*/  @P0 BRA `(.L_x_19) ;  /* 0x0000000000a00947 */ /* 0x000fea0003800000 */
[----:B------:R-:W1:Y:S01]  /*8050*/  S2UR UR5, SR_CgaCtaId ;  /* 0x00000000000579c3 */ /* 0x000e620000008800 */
[----:B------:R-:W-:Y:S01]  /*8060*/  NOP ;  /* 0x0000000000007918 */ /* 0x000fe20000000000 */
[----:B------:R-:W-:Y:S01]  /*8070*/  UMOV UR4, 0x50 ;  /* 0x0000005000047882 */ /* 0x000fe20000000000 */
[----:B------:R-:W-:Y:S02]  /*8080*/  IMAD.U32 R0, RZ, RZ, UR16 ;  /* 0x00000010ff007e24 */ /* 0x000fe4000f8e00ff */
[----:B0-----:R-:W-:Y:S02]  /*8090*/  IMAD.MOV.U32 R3, RZ, RZ, 0x3 ;  /* 0x00000003ff037424 */ /* 0x001fe400078e00ff */
[----:B------:R-:W-:Y:S01]  /*80a0*/  IMAD.MOV.U32 R7, RZ, RZ, 0x1 ;  /* 0x00000001ff077424 */ /* 0x000fe200078e00ff */
[----:B------:R-:W-:-:S04]  /*80b0*/  LOP3.LUT R0, R0, 0xffff, RZ, 0xc0, !PT ;  /* 0x0000ffff00007812 */ /* 0x000fc800078ec0ff */
[----:B------:R-:W-:-:S05]  /*80c0*/  SHF.R.U32.HI R0, RZ, 0x5, R0 ;  /* 0x00000005ff007819 */ /* 0x000fca0000011600 */
[----:B------:R-:W-:Y:S01]  /*80d0*/  VIADD R2, R0, 0x10 ;  /* 0x0000001000027836 */ /* 0x000fe20000000000 */
[----:B------:R-:W-:Y:S01]  /*80e0*/  SHF.L.U32 R0, R3, R0, RZ ;  /* 0x0000000003007219 */ /* 0x000fe200000006ff */
[----:B-1----:R-:W-:-:S03]  /*80f0*/  ULEA UR6, UR5, UR4, 0x18 ;  /* 0x0000000405067291 */ /* 0x002fc6000f8ec0ff */
[----:B------:R-:W-:-:S04]  /*8100*/  SHF.L.U32 R3, R7, R2, RZ ;  /* 0x0000000207037219 */ /* 0x000fc800000006ff */
[----:B------:R-:W-:Y:S02]  /*8110*/  LOP3.LUT R0, R3, R0, RZ, 0xfc, !PT ;  /* 0x0000000003007212 */ /* 0x000fe400078efcff */
[----:B------:R-:W0:Y:S02]  /*8120*/  LDS R5, [UR6] ;  /* 0x00000006ff057984 */ /* 0x000e240008000800 */
[C---:B------:R-:W-:Y:S02]  /*8130*/  LOP3.LUT R2, R0.reuse, 0xffff, RZ, 0xc0, !PT ;  /* 0x0000ffff00027812 */ /* 0x040fe400078ec0ff */
[----:B0-----:R-:W-:-:S04]  /*8140*/  LOP3.LUT R3, R0, 0xffff, R5, 0x80, !PT ;  /* 0x0000ffff00037812 */ /* 0x001fc800078e8005 */
[----:B------:R-:W-:-:S13]  /*8150*/  ISETP.NE.AND P0, PT, R3, R2, PT ;  /* 0x000000020300720c */ /* 0x000fda0003f05270 */
[----:B------:R-:W-:Y:S05]  /*8160*/  @P0 BRA `(.L_x_20) ;  /* 0x0000000000500947 */ /* 0x000fea0003800000 */
[----:B------:R-:W-:Y:S02]  /*8170*/  SHF.R.U32.HI R5, RZ, 0x10, R5 ;  /* 0x00000010ff057819 */ /* 0x000fe40000011605 */
[----:B------:R-:W-:-:S04]  /*8180*/  SHF.R.U32.HI R2, RZ, 0x10, R0 ;  /* 0x00000010ff027819 */ /* 0x000fc80000011600 */
[----:B------:R-:W-:-:S04]  /*8190*/  LOP3.LUT R5, R5, R2, RZ, 0xc0, !PT ;  /* 0x0000000205057212 */ /* 0x000fc800078ec0ff */
[----:B------:R-:W-:-:S13]  /*81a0*/  ISETP.NE.AND P0, PT, R5, R2, PT ;  /* 0x000000020500720c */ /* 0x000fda0003f05270 */
[----:B------:R-:W-:Y:S05]  /*81b0*/  @P0 BRA `(.L_x_21) ;  /* 0x0000000000300947 */ /* 0x000fea0003800000 */
[----:B------:R-:W-:Y:S01]  /*81c0*/  R2UR UR4, R0 ;  /* 0x00000000000472ca */ /* 0x000fe200000e0000 */
[----:B------:R-:W-:Y:S01]  /*81d0*/  VOTEU.ANY UR5, UPT, PT ;  /* 0x0000000000057886 */ /* 0x000fe200038e0100 */
[----:B------:R-:W0:Y:S01]  /*81e0*/  S2R R0, SR_LANEID ;  /* 0x0000000000007919 */ /* 0x000e220000000000 */
[----:B------:R-:W-:-:S10]  /*81f0*/  UFLO.U32 UR5, UR5 ;  /* 0x00000005000572bd */ /* 0x000fd400080e0000 */
[----:B------:R-:W-:-:S06]  /*8200*/  ULOP3.LUT UR4, URZ, UR4, URZ, 0x33, !UPT ;  /* 0x00000004ff047292 */ /* 0x000fcc000f8e33ff */
[----:B------:R-:W-:-:S04]  /*8210*/  IMAD.U32 R2, RZ, RZ, UR4 ;  /* 0x00000004ff027e24 */ /* 0x000fc8000f8e00ff */
[----:B------:R-:W1:Y:S02]  /*8220*/  REDUX UR7, R2 ;  /* 0x00000000020773c4 */ /* 0x000e640000000000 */
[----:B------:R2:W-:Y:S01]  /*8230*/  UTCATOMSWS.AND URZ, UR4 ;  /* 0x0000000400ff79e3 */ /* 0x0005e20008000000 */
[----:B0-----:R-:W-:Y:S01]  /*8240*/  ISETP.EQ.U32.AND P0, PT, R0, UR5, PT ;  /* 0x0000000500007c0c */ /* 0x001fe2000bf02070 */
[----:B-1----:R-:W-:-:S12]  /*8250*/  IMAD.U32 R0, RZ, RZ, UR7 ;  /* 0x00000007ff007e24 */ /* 0x002fd8000f8e00ff */
[----:B------:R2:W-:Y:S01]  /*8260*/  @P0 ATOMS.AND RZ, [UR6], R0 ;  /* 0x00000000ffff098c */ /* 0x0005e2000a800006 */
[----:B------:R-:W-:Y:S05]  /*8270*/  BRA `(.L_x_19) ;  /* 0x0000000000147947 */ /* 0x000fea0003800000 */
.L_x_21:
[----:B------:R-:W-:-:S07]  /*8280*/  MOV R2, 0x82a0 ;  /* 0x000082a000027802 */ /* 0x000fce0000000f00 */
[----:B------:R-:W-:Y:S05]  /*8290*/  CALL.REL.NOINC `($__internal_0_$__cuda_sm10x_tcgen05_guardrail_trap_col_being_dealloced_not_returned_by_alloc) ;  /* 0x0000000000447944 */ /* 0x000fea0003c00000 */
[----:B------:R-:W-:Y:S05]  /*82a0*/  BRA `(.L_x_19) ;  /* 0x0000000000087947 */ /* 0x000fea0003800000 */
.L_x_20:
[----:B------:R-:W-:-:S07]  /*82b0*/  MOV R2, 0x82d0 ;  /* 0x000082d000027802 */ /* 0x000fce0000000f00 */
[----:B------:R-:W-:Y:S05]  /*82c0*/  CALL.REL.NOINC `($__internal_2_$__cuda_sm10x_tcgen05_guardrail_trap_unallocated_columns_being_dealloced) ;  /* 0x0000000000507944 */ /* 0x000fea0003c00000 */
.L_x_19:
[----:B------:R-:W-:Y:S01]  /*82d0*/  NOP ;  /* 0x0000000000007918 */ /* 0x000fe20000000000 */
[----:B--2---:R-:W-:Y:S05]  /*82e0*/  EXIT ;  /* 0x000000000000794d */ /* 0x004fea0003800000 */
.L_x_8:
[----:B------:R-:W1:Y:S02]  /*82f0*/  SYNCS.PHASECHK.TRANS64.TRYWAIT P4, [UR15+0x3000], RZ ;  /* 0x003000ffff0075a7 */ /* 0x000e64000808110f */
[----:B-1----:R-:W-:Y:S05]  /*8300*/  @!P4 BRA `(.L_x_8) ;  /* 0xfffffffc00f8c947 */ /* 0x002fea000383ffff */
[----:B------:R-:W-:Y:S05]  /*8310*/  BRA `(.L_x_7) ;  /* 0xffffff9c00807947 */ /* 0x000fea000383ffff */
.L_x_13:
[----:B------:R-:W1:Y:S02]  /*8320*/  SYNCS.PHASECHK.TRANS64.TRYWAIT P2, [UR15+0x5010], RZ ;  /* 0x005010ffff0075a7 */ /* 0x000e64000804110f */
[----:B-1----:R-:W-:Y:S05]  /*8330*/  @!P2 BRA `(.L_x_13) ;  /* 0xfffffffc00f8a947 */ /* 0x002fea000383ffff */
[----:B------:R-:W-:Y:S05]  /*8340*/  BRA `(.L_x_22) ;  /* 0xffffffc400ec7947 */ /* 0x000fea000383ffff */
.L_x_14:
[----:B------:R-:W1:Y:S02]  /*8350*/  SYNCS.PHASECHK.TRANS64.TRYWAIT P3, [UR11], R16 ;  /* 0x00000010ff0075a7 */ /* 0x000e64000806110b */
[----:B-1----:R-:W-:Y:S05]  /*8360*/  @!P3 BRA `(.L_x_14) ;  /* 0xfffffffc00f8b947 */ /* 0x002fea000383ffff */
[----:B------:R-:W-:Y:S05]  /*8370*/  BRA `(.L_x_23) ;  /* 0xffffffd000d87947 */ /* 0x000fea000383ffff */
.L_x_18:
[----:B------:R-:W0:Y:S02]  /*8380*/  SYNCS.PHASECHK.TRANS64.TRYWAIT P2, [UR11], R4 ;  /* 0x00000004ff0075a7 */ /* 0x000e24000804110b */
[----:B0-----:R-:W-:Y:S05]  /*8390*/  @!P2 BRA `(.L_x_18) ;  /* 0xfffffffc00f8a947 */ /* 0x001fea000383ffff */
[----:B------:R-:W-:Y:S05]  /*83a0*/  BRA `(.L_x_17) ;  /* 0xffffffe000647947 */ /* 0x000fea000383ffff */
        .weak           $__internal_0_$__cuda_sm10x_tcgen05_guardrail_trap_col_being_dealloced_not_returned_by_alloc
        .type           $__internal_0_$__cuda_sm10x_tcgen05_guardrail_trap_col_being_dealloced_not_returned_by_alloc,@function
        .size           $__internal_0_$__cuda_sm10x_tcgen05_guardrail_trap_col_being_dealloced_not_returned_by_alloc,($__internal_1_$__cuda_sm10x_tcgen05_guardrail_trap_phase_invalid_during_alloc - $__internal_0_$__cuda_sm10x_tcgen05_guardrail_trap_col_being_dealloced_not_returned_by_alloc)
$__internal_0_$__cuda_sm10x_tcgen05_guardrail_trap_col_being_dealloced_not_returned_by_alloc:
[----:B------:R-:W-:Y:S05]  /*83b0*/  BPT.TRAP 0x1 ;  /* 0x000000040000795c */ /* 0x000fea0000300000 */
[----:B------:R-:W-:-:S04]  /*83c0*/  IMAD.MOV.U32 R3, RZ, RZ, 0x0 ;  /* 0x00000000ff037424 */ /* 0x000fc800078e00ff */
[----:B------:R-:W-:Y:S05]  /*83d0*/  RET.REL.NODEC R2 `(attn_fwd) ;  /* 0xffffff7c02087950 */ /* 0x000fea0003c3ffff */
        .weak           $__internal_1_$__cuda_sm10x_tcgen05_guardrail_trap_phase_invalid_during_alloc
        .type           $__internal_1_$__cuda_sm10x_tcgen05_guardrail_trap_phase_invalid_during_alloc,@function
        .size           $__internal_1_$__cuda_sm10x_tcgen05_guardrail_trap_phase_invalid_during_alloc,($__internal_2_$__cuda_sm10x_tcgen05_guardrail_trap_unallocated_columns_being_dealloced - $__internal_1_$__cuda_sm10x_tcgen05_guardrail_trap_phase_invalid_during_alloc)
$__internal_1_$__cuda_sm10x_tcgen05_guardrail_trap_phase_invalid_during_alloc:
[----:B------:R-:W-:Y:S05]  /*83e0*/  BPT.TRAP 0x1 ;  /* 0x000000040000795c */ /* 0x000fea0000300000 */
[----:B------:R-:W-:-:S04]  /*83f0*/  IMAD.MOV.U32 R3, RZ, RZ, 0x0 ;  /* 0x00000000ff037424 */ /* 0x000fc800078e00ff */
[----:B------:R-:W-:Y:S05]  /*8400*/  RET.REL.NODEC R2 `(attn_fwd) ;  /* 0xffffff7802fc7950 */ /* 0x000fea0003c3ffff */
        .weak           $__internal_2_$__cuda_sm10x_tcgen05_guardrail_trap_unallocated_columns_being_dealloced
        .type           $__internal_2_$__cuda_sm10x_tcgen05_guardrail_trap_unallocated_columns_being_dealloced,@function
        .size           $__internal_2_$__cuda_sm10x_tcgen05_guardrail_trap_unallocated_columns_being_dealloced,(.L_x_27 - $__internal_2_$__cuda_sm10x_tcgen05_guardrail_trap_unallocated_columns_being_dealloced)
$__internal_2_$__cuda_sm10x_tcgen05_guardrail_trap_unallocated_columns_being_dealloced:
[----:B------:R-:W-:Y:S05]  /*8410*/  BPT.TRAP 0x1 ;  /* 0x000000040000795c */ /* 0x000fea0000300000 */
[----:B------:R-:W-:-:S04]  /*8420*/  IMAD.MOV.U32 R3, RZ, RZ, 0x0 ;  /* 0x00000000ff037424 */ /* 0x000fc800078e00ff */
[----:B------:R-:W-:Y:S05]  /*8430*/  RET.REL.NODEC R2 `(attn_fwd) ;  /* 0xffffff7802f07950 */ /* 0x000fea0003c3ffff */
.L_x_24:
[----:B------:R-:W-:-:S00]  /*8440*/  BRA `(.L_x_24) ;  /* 0xfffffffc00fc7947 */ /* 0x000fc0000383ffff */
[----:B------:R-:W-:-:S00]  /*8450*/  NOP ;  /* 0x0000000000007918 */ /* 0x000fc00000000000 */
        /* <DEDUP_REMOVED lines=10> */
.L_x_27:


//--------------------- .nv.global.init           --------------------------
	.section	.nv.global.init,"aw",@progbits
.nv.global.init:
	.type		_$_str,@object
	.size		_$_str,(.L_3 - _$_str)
_$_str:
        /*0000*/ 	.byte	0x5f, 0x5f, 0x43, 0x55, 0x44, 0x41, 0x5f, 0x46, 0x54, 0x5a, 0x00
.L_3:


//--------------------- .nv.shared.attn_fwd       --------------------------
	.section	.nv.shared.attn_fwd,"aw",@nobits
	.sectionflags	@""
	.align	16
	.zero		1024


//--------------------- .nv.shared.reserved.0     --------------------------
	.section	.nv.shared.reserved.0,"aw",@nobits
	.align	8
	.weak		__nv_reservedSMEM_offset_0_alias
	.size		__nv_reservedSMEM_offset_0_alias, 0, 64
	.other		__nv_reservedSMEM_offset_0_alias,@"STO_CUDA_RESERVED_SHARED STV_DEFAULT"
__nv_reservedSMEM_offset_0_alias:
	.zero		0
.nv.shared.reserved.0:
	.zero		64
	.weak		__nv_reservedSMEM_allocation_phase
	.type		__nv_reservedSMEM_allocation_phase,@object
	.size		__nv_reservedSMEM_allocation_phase,(.L_0 - __nv_reservedSMEM_allocation_phase)
__nv_reservedSMEM_allocation_phase:
	.zero		1
.L_0:
	.zero		7
	.weak		__nv_reservedSMEM_devtool_atexit_pc
	.type		__nv_reservedSMEM_devtool_atexit_pc,@object
	.size		__nv_reservedSMEM_devtool_atexit_pc,(__nv_reservedSMEM_allocation_mask - __nv_reservedSMEM_devtool_atexit_pc)
__nv_reservedSMEM_devtool_atexit_pc:
	.zero		8
	.weak		__nv_reservedSMEM_allocation_mask
	.type		__nv_reservedSMEM_allocation_mask,@object
	.size		__nv_reservedSMEM_allocation_mask,(.L_2 - __nv_reservedSMEM_allocation_mask)
__nv_reservedSMEM_allocation_mask:
	.zero		4
.L_2:


//--------------------- .nv.constant0.attn_fwd    --------------------------
	.section	.nv.constant0.attn_fwd,"a",@progbits
	.sectionflags	@""
	.align	4
.nv.constant0.attn_fwd:
	.zero		1032


//--------------------- SYMBOLS --------------------------

	.type		.nv.reservedSmem.offset0,@object
	.size		.nv.reservedSmem.offset0,0x4
	.type		.nv.reservedSmem.cap,@object
	.size		.nv.reservedSmem.cap,0x4
